//
// Generated by NVIDIA NVVM Compiler
//
// Compiler Build ID: CL-36424714
// Cuda compilation tools, release 13.0, V13.0.88
// Based on NVVM 20.0.0
//

.version 9.0
.target sm_100
.address_size 64

	// .globl	_Z15MatrixAddKernelPiS_S_i

.visible .entry _Z15MatrixAddKernelPiS_S_i(
	.param .u64 .ptr .align 1 _Z15MatrixAddKernelPiS_S_i_param_0,
	.param .u64 .ptr .align 1 _Z15MatrixAddKernelPiS_S_i_param_1,
	.param .u64 .ptr .align 1 _Z15MatrixAddKernelPiS_S_i_param_2,
	.param .u32 _Z15MatrixAddKernelPiS_S_i_param_3
)
{
	.reg .pred 	%p<10>;
	.reg .b32 	%r<115>;
	.reg .b64 	%rd<56>;

	ld.param.u64 	%rd22, [_Z15MatrixAddKernelPiS_S_i_param_0];
	ld.param.u64 	%rd23, [_Z15MatrixAddKernelPiS_S_i_param_1];
	ld.param.u64 	%rd24, [_Z15MatrixAddKernelPiS_S_i_param_2];
	ld.param.u32 	%r17, [_Z15MatrixAddKernelPiS_S_i_param_3];
	cvta.to.global.u64 	%rd1, %rd24;
	cvta.to.global.u64 	%rd2, %rd23;
	cvta.to.global.u64 	%rd3, %rd22;
	setp.lt.s32 	%p1, %r17, 1;
	@%p1 bra 	$L__BB0_13;
	mov.u32 	%r19, %tid.y;
	mul.lo.s32 	%r1, %r17, %r19;
	and.b32  	%r2, %r17, 15;
	setp.lt.u32 	%p2, %r17, 16;
	mov.b32 	%r112, 0;
	@%p2 bra 	$L__BB0_4;
	and.b32  	%r112, %r17, 2147483632;
	neg.s32 	%r110, %r112;
	mul.wide.u32 	%rd25, %r1, 4;
	add.s64 	%rd26, %rd25, 32;
	add.s64 	%rd52, %rd1, %rd26;
	add.s64 	%rd51, %rd2, %rd26;
	add.s64 	%rd50, %rd3, %rd26;
$L__BB0_3:
	.pragma "nounroll";
	ld.global.u32 	%r20, [%rd50+-32];
	ld.global.u32 	%r21, [%rd51+-32];
	add.s32 	%r22, %r21, %r20;
	st.global.u32 	[%rd52+-32], %r22;
	ld.global.u32 	%r23, [%rd50+-28];
	ld.global.u32 	%r24, [%rd51+-28];
	add.s32 	%r25, %r24, %r23;
	st.global.u32 	[%rd52+-28], %r25;
	ld.global.u32 	%r26, [%rd50+-24];
	ld.global.u32 	%r27, [%rd51+-24];
	add.s32 	%r28, %r27, %r26;
	st.global.u32 	[%rd52+-24], %r28;
	ld.global.u32 	%r29, [%rd50+-20];
	ld.global.u32 	%r30, [%rd51+-20];
	add.s32 	%r31, %r30, %r29;
	st.global.u32 	[%rd52+-20], %r31;
	ld.global.u32 	%r32, [%rd50+-16];
	ld.global.u32 	%r33, [%rd51+-16];
	add.s32 	%r34, %r33, %r32;
	st.global.u32 	[%rd52+-16], %r34;
	ld.global.u32 	%r35, [%rd50+-12];
	ld.global.u32 	%r36, [%rd51+-12];
	add.s32 	%r37, %r36, %r35;
	st.global.u32 	[%rd52+-12], %r37;
	ld.global.u32 	%r38, [%rd50+-8];
	ld.global.u32 	%r39, [%rd51+-8];
	add.s32 	%r40, %r39, %r38;
	st.global.u32 	[%rd52+-8], %r40;
	ld.global.u32 	%r41, [%rd50+-4];
	ld.global.u32 	%r42, [%rd51+-4];
	add.s32 	%r43, %r42, %r41;
	st.global.u32 	[%rd52+-4], %r43;
	ld.global.u32 	%r44, [%rd50];
	ld.global.u32 	%r45, [%rd51];
	add.s32 	%r46, %r45, %r44;
	st.global.u32 	[%rd52], %r46;
	ld.global.u32 	%r47, [%rd50+4];
	ld.global.u32 	%r48, [%rd51+4];
	add.s32 	%r49, %r48, %r47;
	st.global.u32 	[%rd52+4], %r49;
	ld.global.u32 	%r50, [%rd50+8];
	ld.global.u32 	%r51, [%rd51+8];
	add.s32 	%r52, %r51, %r50;
	st.global.u32 	[%rd52+8], %r52;
	ld.global.u32 	%r53, [%rd50+12];
	ld.global.u32 	%r54, [%rd51+12];
	add.s32 	%r55, %r54, %r53;
	st.global.u32 	[%rd52+12], %r55;
	ld.global.u32 	%r56, [%rd50+16];
	ld.global.u32 	%r57, [%rd51+16];
	add.s32 	%r58, %r57, %r56;
	st.global.u32 	[%rd52+16], %r58;
	ld.global.u32 	%r59, [%rd50+20];
	ld.global.u32 	%r60, [%rd51+20];
	add.s32 	%r61, %r60, %r59;
	st.global.u32 	[%rd52+20], %r61;
	ld.global.u32 	%r62, [%rd50+24];
	ld.global.u32 	%r63, [%rd51+24];
	add.s32 	%r64, %r63, %r62;
	st.global.u32 	[%rd52+24], %r64;
	ld.global.u32 	%r65, [%rd50+28];
	ld.global.u32 	%r66, [%rd51+28];
	add.s32 	%r67, %r66, %r65;
	st.global.u32 	[%rd52+28], %r67;
	add.s32 	%r110, %r110, 16;
	add.s64 	%rd52, %rd52, 64;
	add.s64 	%rd51, %rd51, 64;
	add.s64 	%rd50, %rd50, 64;
	setp.ne.s32 	%p3, %r110, 0;
	@%p3 bra 	$L__BB0_3;
$L__BB0_4:
	setp.eq.s32 	%p4, %r2, 0;
	@%p4 bra 	$L__BB0_13;
	and.b32  	%r8, %r17, 7;
	setp.lt.u32 	%p5, %r2, 8;
	@%p5 bra 	$L__BB0_7;
	add.s32 	%r68, %r112, %r1;
	mul.wide.u32 	%rd27, %r68, 4;
	add.s64 	%rd28, %rd3, %rd27;
	ld.global.u32 	%r69, [%rd28];
	add.s64 	%rd29, %rd2, %rd27;
	ld.global.u32 	%r70, [%rd29];
	add.s32 	%r71, %r70, %r69;
	add.s64 	%rd30, %rd1, %rd27;
	st.global.u32 	[%rd30], %r71;
	cvt.u64.u32 	%rd31, %r1;
	cvt.u64.u32 	%rd32, %r112;
	add.s64 	%rd33, %rd32, %rd31;
	shl.b64 	%rd34, %rd33, 2;
	add.s64 	%rd35, %rd3, %rd34;
	ld.global.u32 	%r72, [%rd35+4];
	add.s64 	%rd36, %rd2, %rd34;
	ld.global.u32 	%r73, [%rd36+4];
	add.s32 	%r74, %r73, %r72;
	add.s64 	%rd37, %rd1, %rd34;
	st.global.u32 	[%rd37+4], %r74;
	ld.global.u32 	%r75, [%rd35+8];
	ld.global.u32 	%r76, [%rd36+8];
	add.s32 	%r77, %r76, %r75;
	st.global.u32 	[%rd37+8], %r77;
	ld.global.u32 	%r78, [%rd35+12];
	ld.global.u32 	%r79, [%rd36+12];
	add.s32 	%r80, %r79, %r78;
	st.global.u32 	[%rd37+12], %r80;
	ld.global.u32 	%r81, [%rd35+16];
	ld.global.u32 	%r82, [%rd36+16];
	add.s32 	%r83, %r82, %r81;
	st.global.u32 	[%rd37+16], %r83;
	ld.global.u32 	%r84, [%rd35+20];
	ld.global.u32 	%r85, [%rd36+20];
	add.s32 	%r86, %r85, %r84;
	st.global.u32 	[%rd37+20], %r86;
	ld.global.u32 	%r87, [%rd35+24];
	ld.global.u32 	%r88, [%rd36+24];
	add.s32 	%r89, %r88, %r87;
	st.global.u32 	[%rd37+24], %r89;
	ld.global.u32 	%r90, [%rd35+28];
	ld.global.u32 	%r91, [%rd36+28];
	add.s32 	%r92, %r91, %r90;
	st.global.u32 	[%rd37+28], %r92;
	add.s32 	%r112, %r112, 8;
$L__BB0_7:
	setp.eq.s32 	%p6, %r8, 0;
	@%p6 bra 	$L__BB0_13;
	and.b32  	%r11, %r17, 3;
	setp.lt.u32 	%p7, %r8, 4;
	@%p7 bra 	$L__BB0_10;
	add.s32 	%r93, %r112, %r1;
	mul.wide.u32 	%rd38, %r93, 4;
	add.s64 	%rd39, %rd3, %rd38;
	ld.global.u32 	%r94, [%rd39];
	add.s64 	%rd40, %rd2, %rd38;
	ld.global.u32 	%r95, [%rd40];
	add.s32 	%r96, %r95, %r94;
	add.s64 	%rd41, %rd1, %rd38;
	st.global.u32 	[%rd41], %r96;
	cvt.u64.u32 	%rd42, %r1;
	cvt.u64.u32 	%rd43, %r112;
	add.s64 	%rd44, %rd43, %rd42;
	shl.b64 	%rd45, %rd44, 2;
	add.s64 	%rd46, %rd3, %rd45;
	ld.global.u32 	%r97, [%rd46+4];
	add.s64 	%rd47, %rd2, %rd45;
	ld.global.u32 	%r98, [%rd47+4];
	add.s32 	%r99, %r98, %r97;
	add.s64 	%rd48, %rd1, %rd45;
	st.global.u32 	[%rd48+4], %r99;
	ld.global.u32 	%r100, [%rd46+8];
	ld.global.u32 	%r101, [%rd47+8];
	add.s32 	%r102, %r101, %r100;
	st.global.u32 	[%rd48+8], %r102;
	ld.global.u32 	%r103, [%rd46+12];
	ld.global.u32 	%r104, [%rd47+12];
	add.s32 	%r105, %r104, %r103;
	st.global.u32 	[%rd48+12], %r105;
	add.s32 	%r112, %r112, 4;
$L__BB0_10:
	setp.eq.s32 	%p8, %r11, 0;
	@%p8 bra 	$L__BB0_13;
	add.s32 	%r106, %r112, %r1;
	mul.wide.u32 	%rd49, %r106, 4;
	add.s64 	%rd55, %rd1, %rd49;
	add.s64 	%rd54, %rd2, %rd49;
	add.s64 	%rd53, %rd3, %rd49;
	neg.s32 	%r114, %r11;
$L__BB0_12:
	.pragma "nounroll";
	ld.global.u32 	%r107, [%rd53];
	ld.global.u32 	%r108, [%rd54];
	add.s32 	%r109, %r108, %r107;
	st.global.u32 	[%rd55], %r109;
	add.s64 	%rd55, %rd55, 4;
	add.s64 	%rd54, %rd54, 4;
	add.s64 	%rd53, %rd53, 4;
	add.s32 	%r114, %r114, 1;
	setp.ne.s32 	%p9, %r114, 0;
	@%p9 bra 	$L__BB0_12;
$L__BB0_13:
	ret;

}
	// .globl	_Z15MatrixMulKernelPiS_S_i
.visible .entry _Z15MatrixMulKernelPiS_S_i(
	.param .u64 .ptr .align 1 _Z15MatrixMulKernelPiS_S_i_param_0,
	.param .u64 .ptr .align 1 _Z15MatrixMulKernelPiS_S_i_param_1,
	.param .u64 .ptr .align 1 _Z15MatrixMulKernelPiS_S_i_param_2,
	.param .u32 _Z15MatrixMulKernelPiS_S_i_param_3
)
{
	.reg .pred 	%p<10>;
	.reg .b32 	%r<130>;
	.reg .b64 	%rd<65>;

	ld.param.u64 	%rd10, [_Z15MatrixMulKernelPiS_S_i_param_0];
	ld.param.u64 	%rd11, [_Z15MatrixMulKernelPiS_S_i_param_1];
	ld.param.u64 	%rd9, [_Z15MatrixMulKernelPiS_S_i_param_2];
	ld.param.u32 	%r49, [_Z15MatrixMulKernelPiS_S_i_param_3];
	cvta.to.global.u64 	%rd1, %rd11;
	cvta.to.global.u64 	%rd2, %rd10;
	mov.u32 	%r1, %tid.x;
	mov.u32 	%r2, %tid.y;
	setp.lt.s32 	%p1, %r49, 1;
	mov.b32 	%r129, 0;
	@%p1 bra 	$L__BB1_12;
	mul.lo.s32 	%r3, %r49, %r2;
	and.b32  	%r4, %r49, 7;
	setp.lt.u32 	%p2, %r49, 8;
	mov.b32 	%r124, 0;
	mov.u32 	%r129, %r124;
	@%p2 bra 	$L__BB1_4;
	and.b32  	%r124, %r49, 2147483640;
	neg.s32 	%r118, %r124;
	add.s32 	%r117, %r1, %r49;
	shl.b32 	%r8, %r49, 3;
	shl.b32 	%r54, %r49, 1;
	add.s32 	%r116, %r1, %r54;
	mad.lo.s32 	%r115, %r49, 3, %r1;
	shl.b32 	%r55, %r49, 2;
	add.s32 	%r114, %r1, %r55;
	mad.lo.s32 	%r113, %r49, 5, %r1;
	mad.lo.s32 	%r112, %r49, 6, %r1;
	mad.lo.s32 	%r111, %r49, 7, %r1;
	mul.wide.u32 	%rd12, %r1, 4;
	add.s64 	%rd64, %rd1, %rd12;
	mul.wide.u32 	%rd13, %r3, 4;
	add.s64 	%rd14, %rd13, %rd2;
	add.s64 	%rd63, %rd14, 16;
	mov.b32 	%r129, 0;
	mul.wide.u32 	%rd29, %r8, 4;
$L__BB1_3:
	.pragma "nounroll";
	ld.global.u32 	%r56, [%rd63+-16];
	ld.global.u32 	%r57, [%rd64];
	mad.lo.s32 	%r58, %r57, %r56, %r129;
	ld.global.u32 	%r59, [%rd63+-12];
	mul.wide.u32 	%rd15, %r117, 4;
	add.s64 	%rd16, %rd1, %rd15;
	ld.global.u32 	%r60, [%rd16];
	mad.lo.s32 	%r61, %r60, %r59, %r58;
	ld.global.u32 	%r62, [%rd63+-8];
	mul.wide.u32 	%rd17, %r116, 4;
	add.s64 	%rd18, %rd1, %rd17;
	ld.global.u32 	%r63, [%rd18];
	mad.lo.s32 	%r64, %r63, %r62, %r61;
	ld.global.u32 	%r65, [%rd63+-4];
	mul.wide.u32 	%rd19, %r115, 4;
	add.s64 	%rd20, %rd1, %rd19;
	ld.global.u32 	%r66, [%rd20];
	mad.lo.s32 	%r67, %r66, %r65, %r64;
	ld.global.u32 	%r68, [%rd63];
	mul.wide.u32 	%rd21, %r114, 4;
	add.s64 	%rd22, %rd1, %rd21;
	ld.global.u32 	%r69, [%rd22];
	mad.lo.s32 	%r70, %r69, %r68, %r67;
	ld.global.u32 	%r71, [%rd63+4];
	mul.wide.u32 	%rd23, %r113, 4;
	add.s64 	%rd24, %rd1, %rd23;
	ld.global.u32 	%r72, [%rd24];
	mad.lo.s32 	%r73, %r72, %r71, %r70;
	ld.global.u32 	%r74, [%rd63+8];
	mul.wide.u32 	%rd25, %r112, 4;
	add.s64 	%rd26, %rd1, %rd25;
	ld.global.u32 	%r75, [%rd26];
	mad.lo.s32 	%r76, %r75, %r74, %r73;
	ld.global.u32 	%r77, [%rd63+12];
	mul.wide.u32 	%rd27, %r111, 4;
	add.s64 	%rd28, %rd1, %rd27;
	ld.global.u32 	%r78, [%rd28];
	mad.lo.s32 	%r129, %r78, %r77, %r76;
	add.s32 	%r118, %r118, 8;
	add.s32 	%r117, %r117, %r8;
	add.s32 	%r116, %r116, %r8;
	add.s32 	%r115, %r115, %r8;
	add.s32 	%r114, %r114, %r8;
	add.s32 	%r113, %r113, %r8;
	add.s32 	%r112, %r112, %r8;
	add.s32 	%r111, %r111, %r8;
	add.s64 	%rd64, %rd64, %rd29;
	add.s64 	%rd63, %rd63, 32;
	setp.ne.s32 	%p3, %r118, 0;
	@%p3 bra 	$L__BB1_3;
$L__BB1_4:
	setp.eq.s32 	%p4, %r4, 0;
	@%p4 bra 	$L__BB1_12;
	and.b32  	%r36, %r49, 3;
	setp.lt.u32 	%p5, %r4, 4;
	@%p5 bra 	$L__BB1_7;
	add.s32 	%r80, %r124, %r3;
	mul.wide.u32 	%rd30, %r80, 4;
	add.s64 	%rd31, %rd2, %rd30;
	ld.global.u32 	%r81, [%rd31];
	mad.lo.s32 	%r82, %r124, %r49, %r1;
	mul.wide.u32 	%rd32, %r82, 4;
	add.s64 	%rd33, %rd1, %rd32;
	ld.global.u32 	%r83, [%rd33];
	mad.lo.s32 	%r84, %r83, %r81, %r129;
	cvt.u64.u32 	%rd34, %r3;
	cvt.u64.u32 	%rd35, %r124;
	add.s64 	%rd36, %rd35, %rd34;
	shl.b64 	%rd37, %rd36, 2;
	add.s64 	%rd38, %rd2, %rd37;
	ld.global.u32 	%r85, [%rd38+4];
	add.s32 	%r86, %r82, %r49;
	mul.wide.u32 	%rd39, %r86, 4;
	add.s64 	%rd40, %rd1, %rd39;
	ld.global.u32 	%r87, [%rd40];
	mad.lo.s32 	%r88, %r87, %r85, %r84;
	ld.global.u32 	%r89, [%rd38+8];
	add.s32 	%r90, %r86, %r49;
	mul.wide.u32 	%rd41, %r90, 4;
	add.s64 	%rd42, %rd1, %rd41;
	ld.global.u32 	%r91, [%rd42];
	mad.lo.s32 	%r92, %r91, %r89, %r88;
	ld.global.u32 	%r93, [%rd38+12];
	add.s32 	%r94, %r90, %r49;
	mul.wide.u32 	%rd43, %r94, 4;
	add.s64 	%rd44, %rd1, %rd43;
	ld.global.u32 	%r95, [%rd44];
	mad.lo.s32 	%r129, %r95, %r93, %r92;
	add.s32 	%r124, %r124, 4;
$L__BB1_7:
	setp.eq.s32 	%p6, %r36, 0;
	@%p6 bra 	$L__BB1_12;
	setp.eq.s32 	%p7, %r36, 1;
	@%p7 bra 	$L__BB1_10;
	add.s32 	%r97, %r124, %r3;
	mul.wide.u32 	%rd45, %r97, 4;
	add.s64 	%rd46, %rd2, %rd45;
	ld.global.u32 	%r98, [%rd46];
	mad.lo.s32 	%r99, %r124, %r49, %r1;
	mul.wide.u32 	%rd47, %r99, 4;
	add.s64 	%rd48, %rd1, %rd47;
	ld.global.u32 	%r100, [%rd48];
	mad.lo.s32 	%r101, %r100, %r98, %r129;
	cvt.u64.u32 	%rd49, %r3;
	cvt.u64.u32 	%rd50, %r124;
	add.s64 	%rd51, %rd50, %rd49;
	shl.b64 	%rd52, %rd51, 2;
	add.s64 	%rd53, %rd2, %rd52;
	ld.global.u32 	%r102, [%rd53+4];
	add.s32 	%r103, %r99, %r49;
	mul.wide.u32 	%rd54, %r103, 4;
	add.s64 	%rd55, %rd1, %rd54;
	ld.global.u32 	%r104, [%rd55];
	mad.lo.s32 	%r129, %r104, %r102, %r101;
	add.s32 	%r124, %r124, 2;
$L__BB1_10:
	and.b32  	%r105, %r49, 1;
	setp.eq.b32 	%p8, %r105, 1;
	not.pred 	%p9, %p8;
	@%p9 bra 	$L__BB1_12;
	add.s32 	%r106, %r124, %r3;
	mul.wide.u32 	%rd56, %r106, 4;
	add.s64 	%rd57, %rd2, %rd56;
	ld.global.u32 	%r107, [%rd57];
	mad.lo.s32 	%r108, %r124, %r49, %r1;
	mul.wide.u32 	%rd58, %r108, 4;
	add.s64 	%rd59, %rd1, %rd58;
	ld.global.u32 	%r109, [%rd59];
	mad.lo.s32 	%r129, %r109, %r107, %r129;
$L__BB1_12:
	cvta.to.global.u64 	%rd60, %rd9;
	mad.lo.s32 	%r110, %r49, %r2, %r1;
	mul.wide.s32 	%rd61, %r110, 4;
	add.s64 	%rd62, %rd60, %rd61;
	st.global.u32 	[%rd62], %r129;
	ret;

}


// ===== COMPILED SASS (sm_100) =====

	.target	sm_100

	.elftype	@"ET_EXEC"


//--------------------- .note.nv.tkinfo           --------------------------
	.section	.note.nv.tkinfo,"",@"SHT_NOTE"
	.sectionflags	@"SHF_NOTE_NV_TKINFO"
	.tkinfo
        /*0018*/ 	.word	0x00000002
        /*0030*/ 	.string	""
        /*0030*/ 	.string	"ptxas"
        /*0030*/ 	.string	"Cuda compilation tools, release 13.0, V13.0.88"
        /*0030*/ 	.string	"Build cuda_13.0.r13.0/compiler.36424714_0"
        /*0030*/ 	.string	"-arch sm_100 -m 64 "



//--------------------- .note.nv.cuinfo           --------------------------
	.section	.note.nv.cuinfo,"",@"SHT_NOTE"
	.sectionflags	@"SHF_NOTE_NV_CUINFO"
        /*0018*/ 	.short	0x0002
        /*001a*/ 	.short	0x0064
        /*001c*/ 	.short	0x0082
	.zero		2


//--------------------- .nv.info                  --------------------------
	.section	.nv.info,"",@"SHT_CUDA_INFO"
	.align	4


	//----- nvinfo : EIATTR_REGCOUNT
	.align		4
        /*0000*/ 	.byte	0x04, 0x2f
        /*0002*/ 	.short	(.L_1 - .L_0)
	.align		4
.L_0:
        /*0004*/ 	.word	index@(_Z15MatrixAddKernelPiS_S_i)
        /*0008*/ 	.word	0x00000014


	//----- nvinfo : EIATTR_FRAME_SIZE
	.align		4
.L_1:
        /*000c*/ 	.byte	0x04, 0x11
        /*000e*/ 	.short	(.L_3 - .L_2)
	.align		4
.L_2:
        /*0010*/ 	.word	index@(_Z15MatrixAddKernelPiS_S_i)
        /*0014*/ 	.word	0x00000000


	//----- nvinfo : EIATTR_REGCOUNT
	.align		4
.L_3:
        /*0018*/ 	.byte	0x04, 0x2f
        /*001a*/ 	.short	(.L_5 - .L_4)
	.align		4
.L_4:
        /*001c*/ 	.word	index@(_Z15MatrixMulKernelPiS_S_i)
        /*0020*/ 	.word	0x00000020


	//----- nvinfo : EIATTR_FRAME_SIZE
	.align		4
.L_5:
        /*0024*/ 	.byte	0x04, 0x11
        /*0026*/ 	.short	(.L_7 - .L_6)
	.align		4
.L_6:
        /*0028*/ 	.word	index@(_Z15MatrixMulKernelPiS_S_i)
        /*002c*/ 	.word	0x00000000


	//----- nvinfo : EIATTR_MIN_STACK_SIZE
	.align		4
.L_7:
        /*0030*/ 	.byte	0x04, 0x12
        /*0032*/ 	.short	(.L_9 - .L_8)
	.align		4
.L_8:
        /*0034*/ 	.word	index@(_Z15MatrixMulKernelPiS_S_i)
        /*0038*/ 	.word	0x00000000


	//----- nvinfo : EIATTR_MIN_STACK_SIZE
	.align		4
.L_9:
        /*003c*/ 	.byte	0x04, 0x12
        /*003e*/ 	.short	(.L_11 - .L_10)
	.align		4
.L_10:
        /*0040*/ 	.word	index@(_Z15MatrixAddKernelPiS_S_i)
        /*0044*/ 	.word	0x00000000
.L_11:


//--------------------- .nv.compat                --------------------------
	.section	.nv.compat,"",@"SHT_CUDA_COMPAT_INFO"
	.align	4
        /*0000*/ 	.byte	0x02, 0x09, 0x00, 0x00, 0x02, 0x02, 0x01, 0x00, 0x02, 0x05, 0x05, 0x00, 0x03, 0x07, 0x01, 0x01
        /*0010*/ 	.byte	0x02, 0x03, 0x00, 0x00, 0x02, 0x06, 0x01, 0x00, 0x04, 0x0b, 0x08, 0x00, 0x09, 0x00, 0x00, 0x00
        /*0020*/ 	.byte	0x00, 0x00, 0x00, 0x00


//--------------------- .nv.info._Z15MatrixMulKernelPiS_S_i --------------------------
	.section	.nv.info._Z15MatrixMulKernelPiS_S_i,"",@"SHT_CUDA_INFO"
	.sectionflags	@""
	.align	4


	//----- nvinfo : EIATTR_CUDA_API_VERSION
	.align		4
        /*0000*/ 	.byte	0x04, 0x37
        /*0002*/ 	.short	(.L_13 - .L_12)
.L_12:
        /*0004*/ 	.word	0x00000082


	//----- nvinfo : EIATTR_KPARAM_INFO
	.align		4
.L_13:
        /*0008*/ 	.byte	0x04, 0x17
        /*000a*/ 	.short	(.L_15 - .L_14)
.L_14:
        /*000c*/ 	.word	0x00000000
        /*0010*/ 	.short	0x0003
        /*0012*/ 	.short	0x0018
        /*0014*/ 	.byte	0x00, 0xf0, 0x11, 0x00


	//----- nvinfo : EIATTR_KPARAM_INFO
	.align		4
.L_15:
        /*0018*/ 	.byte	0x04, 0x17
        /*001a*/ 	.short	(.L_17 - .L_16)
.L_16:
        /*001c*/ 	.word	0x00000000
        /*0020*/ 	.short	0x0002
        /*0022*/ 	.short	0x0010
        /*0024*/ 	.byte	0x00, 0xf5, 0x21, 0x00


	//----- nvinfo : EIATTR_KPARAM_INFO
	.align		4
.L_17:
        /*0028*/ 	.byte	0x04, 0x17
        /*002a*/ 	.short	(.L_19 - .L_18)
.L_18:
        /*002c*/ 	.word	0x00000000
        /*0030*/ 	.short	0x0001
        /*0032*/ 	.short	0x0008
        /*0034*/ 	.byte	0x00, 0xf5, 0x21, 0x00


	//----- nvinfo : EIATTR_KPARAM_INFO
	.align		4
.L_19:
        /*0038*/ 	.byte	0x04, 0x17
        /*003a*/ 	.short	(.L_21 - .L_20)
.L_20:
        /*003c*/ 	.word	0x00000000
        /*0040*/ 	.short	0x0000
        /*0042*/ 	.short	0x0000
        /*0044*/ 	.byte	0x00, 0xf5, 0x21, 0x00


	//----- nvinfo : EIATTR_SPARSE_MMA_MASK
	.align		4
.L_21:
        /*0048*/ 	.byte	0x03, 0x50
        /*004a*/ 	.short	0x0000


	//----- nvinfo : EIATTR_MAXREG_COUNT
	.align		4
        /*004c*/ 	.byte	0x03, 0x1b
        /*004e*/ 	.short	0x00ff


	//----- nvinfo : EIATTR_MERCURY_ISA_VERSION
	.align		4
        /*0050*/ 	.byte	0x03, 0x5f
        /*0052*/ 	.short	0x0101


	//----- nvinfo : EIATTR_VRC_CTA_INIT_COUNT
	.align		4
        /*0054*/ 	.byte	0x02, 0x4a
	.zero		1
	.zero		1


	//----- nvinfo : EIATTR_EXIT_INSTR_OFFSETS
	.align		4
        /*0058*/ 	.byte	0x04, 0x1c
        /*005a*/ 	.short	(.L_23 - .L_22)


	//   ....[0]....
.L_22:
        /*005c*/ 	.word	0x00000960


	//----- nvinfo : EIATTR_CBANK_PARAM_SIZE
	.align		4
.L_23:
        /*0060*/ 	.byte	0x03, 0x19
        /*0062*/ 	.short	0x001c


	//----- nvinfo : EIATTR_PARAM_CBANK
	.align		4
        /*0064*/ 	.byte	0x04, 0x0a
        /*0066*/ 	.short	(.L_25 - .L_24)
	.align		4
.L_24:
        /*0068*/ 	.word	index@(.nv.constant0._Z15MatrixMulKernelPiS_S_i)
        /*006c*/ 	.short	0x0380
        /*006e*/ 	.short	0x001c


	//----- nvinfo : EIATTR_SW_WAR
	.align		4
.L_25:
        /*0070*/ 	.byte	0x04, 0x36
        /*0072*/ 	.short	(.L_27 - .L_26)
.L_26:
        /*0074*/ 	.word	0x00000008
.L_27:


//--------------------- .nv.info._Z15MatrixAddKernelPiS_S_i --------------------------
	.section	.nv.info._Z15MatrixAddKernelPiS_S_i,"",@"SHT_CUDA_INFO"
	.sectionflags	@""
	.align	4


	//----- nvinfo : EIATTR_CUDA_API_VERSION
	.align		4
        /*0000*/ 	.byte	0x04, 0x37
        /*0002*/ 	.short	(.L_29 - .L_28)
.L_28:
        /*0004*/ 	.word	0x00000082


	//----- nvinfo : EIATTR_KPARAM_INFO
	.align		4
.L_29:
        /*0008*/ 	.byte	0x04, 0x17
        /*000a*/ 	.short	(.L_31 - .L_30)
.L_30:
        /*000c*/ 	.word	0x00000000
        /*0010*/ 	.short	0x0003
        /*0012*/ 	.short	0x0018
        /*0014*/ 	.byte	0x00, 0xf0, 0x11, 0x00


	//----- nvinfo : EIATTR_KPARAM_INFO
	.align		4
.L_31:
        /*0018*/ 	.byte	0x04, 0x17
        /*001a*/ 	.short	(.L_33 - .L_32)
.L_32:
        /*001c*/ 	.word	0x00000000
        /*0020*/ 	.short	0x0002
        /*0022*/ 	.short	0x0010
        /*0024*/ 	.byte	0x00, 0xf5, 0x21, 0x00


	//----- nvinfo : EIATTR_KPARAM_INFO
	.align		4
.L_33:
        /*0028*/ 	.byte	0x04, 0x17
        /*002a*/ 	.short	(.L_35 - .L_34)
.L_34:
        /*002c*/ 	.word	0x00000000
        /*0030*/ 	.short	0x0001
        /*0032*/ 	.short	0x0008
        /*0034*/ 	.byte	0x00, 0xf5, 0x21, 0x00


	//----- nvinfo : EIATTR_KPARAM_INFO
	.align		4
.L_35:
        /*0038*/ 	.byte	0x04, 0x17
        /*003a*/ 	.short	(.L_37 - .L_36)
.L_36:
        /*003c*/ 	.word	0x00000000
        /*0040*/ 	.short	0x0000
        /*0042*/ 	.short	0x0000
        /*0044*/ 	.byte	0x00, 0xf5, 0x21, 0x00


	//----- nvinfo : EIATTR_SPARSE_MMA_MASK
	.align		4
.L_37:
        /*0048*/ 	.byte	0x03, 0x50
        /*004a*/ 	.short	0x0000


	//----- nvinfo : EIATTR_MAXREG_COUNT
	.align		4
        /*004c*/ 	.byte	0x03, 0x1b
        /*004e*/ 	.short	0x00ff


	//----- nvinfo : EIATTR_MERCURY_ISA_VERSION
	.align		4
        /*0050*/ 	.byte	0x03, 0x5f
        /*0052*/ 	.short	0x0101


	//----- nvinfo : EIATTR_VRC_CTA_INIT_COUNT
	.align		4
        /*0054*/ 	.byte	0x02, 0x4a
	.zero		1
	.zero		1


	//----- nvinfo : EIATTR_EXIT_INSTR_OFFSETS
	.align		4
        /*0058*/ 	.byte	0x04, 0x1c
        /*005a*/ 	.short	(.L_39 - .L_38)


	//   ....[0]....
.L_38:
        /*005c*/ 	.word	0x00000030


	//   ....[1]....
        /*0060*/ 	.word	0x00000660


	//   ....[2]....
        /*0064*/ 	.word	0x000009f0


	//   ....[3]....
        /*0068*/ 	.word	0x00000c80


	//   ....[4]....
        /*006c*/ 	.word	0x00000e70


	//----- nvinfo : EIATTR_CBANK_PARAM_SIZE
	.align		4
.L_39:
        /*0070*/ 	.byte	0x03, 0x19
        /*0072*/ 	.short	0x001c


	//----- nvinfo : EIATTR_PARAM_CBANK
	.align		4
        /*0074*/ 	.byte	0x04, 0x0a
        /*0076*/ 	.short	(.L_41 - .L_40)
	.align		4
.L_40:
        /*0078*/ 	.word	index@(.nv.constant0._Z15MatrixAddKernelPiS_S_i)
        /*007c*/ 	.short	0x0380
        /*007e*/ 	.short	0x001c


	//----- nvinfo : EIATTR_SW_WAR
	.align		4
.L_41:
        /*0080*/ 	.byte	0x04, 0x36
        /*0082*/ 	.short	(.L_43 - .L_42)
.L_42:
        /*0084*/ 	.word	0x00000008
.L_43:


//--------------------- .nv.callgraph             --------------------------
	.section	.nv.callgraph,"",@"SHT_CUDA_CALLGRAPH"
	.align	4
	.sectionentsize	8
	.align		4
        /*0000*/ 	.word	0x00000000
	.align		4
        /*0004*/ 	.word	0xffffffff
	.align		4
        /*0008*/ 	.word	0x00000000
	.align		4
        /*000c*/ 	.word	0xfffffffe
	.align		4
        /*0010*/ 	.word	0x00000000
	.align		4
        /*0014*/ 	.word	0xfffffffd
	.align		4
        /*0018*/ 	.word	0x00000000
	.align		4
        /*001c*/ 	.word	0xfffffffc


//--------------------- .text._Z15MatrixMulKernelPiS_S_i --------------------------
	.section	.text._Z15MatrixMulKernelPiS_S_i,"ax",@progbits
	.align	128
        .global         _Z15MatrixMulKernelPiS_S_i
        .type           _Z15MatrixMulKernelPiS_S_i,@function
        .size           _Z15MatrixMulKernelPiS_S_i,(.L_x_11 - _Z15MatrixMulKernelPiS_S_i)
        .other          _Z15MatrixMulKernelPiS_S_i,@"STO_CUDA_ENTRY STV_DEFAULT"
_Z15MatrixMulKernelPiS_S_i:
.text._Z15MatrixMulKernelPiS_S_i:
[----:B------:R-:W-:Y:S08]  /*0000*/  LDC R1, c[0x0][0x37c] ;  /* 0x0000df00ff017b82 */ /* 0x000ff00000000800 */
[----:B------:R-:W0:Y:S01]  /*0010*/  LDC R0, c[0x0][0x398] ;  /* 0x0000e600ff007b82 */ /* 0x000e220000000800 */
[----:B------:R-:W1:Y:S01]  /*0020*/  S2R R3, SR_TID.X ;  /* 0x0000000000037919 */ /* 0x000e620000002100 */
[----:B------:R-:W2:Y:S01]  /*0030*/  LDCU.64 UR4, c[0x0][0x358] ;  /* 0x00006b00ff0477ac */ /* 0x000ea20008000a00 */
[----:B------:R-:W-:Y:S01]  /*0040*/  HFMA2 R20, -RZ, RZ, 0, 0 ;  /* 0x00000000ff147431 */ /* 0x000fe200000001ff */
[----:B------:R-:W3:Y:S01]  /*0050*/  S2R R5, SR_TID.Y ;  /* 0x0000000000057919 */ /* 0x000ee20000002200 */
[----:B0-----:R-:W-:-:S13]  /*0060*/  ISETP.GE.AND P0, PT, R0, 0x1, PT ;  /* 0x000000010000780c */ /* 0x001fda0003f06270 */
[----:B-123--:R-:W-:Y:S05]  /*0070*/  @!P0 BRA `(.L_x_0) ;  /* 0x0000000800288947 */ /* 0x00efea0003800000 */
[C---:B------:R-:W-:Y:S01]  /*0080*/  ISETP.GE.U32.AND P1, PT, R0.reuse, 0x8, PT ;  /* 0x000000080000780c */ /* 0x040fe20003f26070 */
[----:B------:R-:W-:Y:S01]  /*0090*/  IMAD R6, R5, R0, RZ ;  /* 0x0000000005067224 */ /* 0x000fe200078e02ff */
[----:B------:R-:W-:Y:S02]  /*00a0*/  LOP3.LUT R4, R0, 0x7, RZ, 0xc0, !PT ;  /* 0x0000000700047812 */ /* 0x000fe400078ec0ff */
[----:B------:R-:W-:Y:S02]  /*00b0*/  MOV R7, RZ ;  /* 0x000000ff00077202 */ /* 0x000fe40000000f00 */
[----:B------:R-:W-:Y:S02]  /*00c0*/  ISETP.NE.AND P0, PT, R4, RZ, PT ;  /* 0x000000ff0400720c */ /* 0x000fe40003f05270 */
[----:B------:R-:W-:-:S05]  /*00d0*/  MOV R20, RZ ;  /* 0x000000ff00147202 */ /* 0x000fca0000000f00 */
[----:B------:R-:W-:Y:S06]  /*00e0*/  @!P1 BRA `(.L_x_1) ;  /* 0x0000000000fc9947 */ /* 0x000fec0003800000 */
[----:B------:R-:W0:Y:S01]  /*00f0*/  LDC.64 R8, c[0x0][0x380] ;  /* 0x0000e000ff087b82 */ /* 0x000e220000000a00 */
[C---:B------:R-:W-:Y:S01]  /*0100*/  LOP3.LUT R7, R0.reuse, 0x7ffffff8, RZ, 0xc0, !PT ;  /* 0x7ffffff800077812 */ /* 0x040fe200078ec0ff */
[C-C-:B------:R-:W-:Y:S01]  /*0110*/  IMAD R11, R0.reuse, 0x3, R3.reuse ;  /* 0x00000003000b7824 */ /* 0x140fe200078e0203 */
[----:B------:R-:W-:Y:S01]  /*0120*/  IADD3 R2, PT, PT, R3, R0, RZ ;  /* 0x0000000003027210 */ /* 0x000fe20007ffe0ff */
[C-C-:B------:R-:W-:Y:S01]  /*0130*/  IMAD R29, R0.reuse, 0x5, R3.reuse ;  /* 0x00000005001d7824 */ /* 0x140fe200078e0203 */
[C---:B------:R-:W-:Y:S01]  /*0140*/  SHF.L.U32 R10, R0.reuse, 0x3, RZ ;  /* 0x00000003000a7819 */ /* 0x040fe200000006ff */
[C-C-:B------:R-:W-:Y:S01]  /*0150*/  IMAD R26, R0.reuse, 0x6, R3.reuse ;  /* 0x00000006001a7824 */ /* 0x140fe200078e0203 */
[C---:B------:R-:W-:Y:S01]  /*0160*/  LEA R27, R0.reuse, R3, 0x2 ;  /* 0x00000003001b7211 */ /* 0x040fe200078e10ff */
[----:B------:R-:W1:Y:S01]  /*0170*/  LDC.64 R12, c[0x0][0x388] ;  /* 0x0000e200ff0c7b82 */ /* 0x000e620000000a00 */
[----:B------:R-:W-:Y:S01]  /*0180*/  IMAD R28, R0, 0x7, R3 ;  /* 0x00000007001c7824 */ /* 0x000fe200078e0203 */
[----:B------:R-:W-:Y:S01]  /*0190*/  MOV R20, RZ ;  /* 0x000000ff00147202 */ /* 0x000fe20000000f00 */
[----:B0-----:R-:W-:-:S03]  /*01a0*/  IMAD.WIDE.U32 R8, R6, 0x4, R8 ;  /* 0x0000000406087825 */ /* 0x001fc600078e0008 */
[----:B------:R-:W-:Y:S01]  /*01b0*/  IADD3 R19, P1, PT, R8, 0x10, RZ ;  /* 0x0000001008137810 */ /* 0x000fe20007f3e0ff */
[----:B------:R-:W-:Y:S02]  /*01c0*/  IMAD.MOV R8, RZ, RZ, -R7 ;  /* 0x000000ffff087224 */ /* 0x000fe400078e0a07 */
[----:B-1----:R-:W-:Y:S01]  /*01d0*/  IMAD.WIDE.U32 R16, R3, 0x4, R12 ;  /* 0x0000000403107825 */ /* 0x002fe200078e000c */
[----:B------:R-:W-:Y:S02]  /*01e0*/  IADD3.X R22, PT, PT, RZ, R9, RZ, P1, !PT ;  /* 0x00000009ff167210 */ /* 0x000fe40000ffe4ff */
[----:B------:R-:W-:-:S07]  /*01f0*/  LEA R9, R0, R3, 0x1 ;  /* 0x0000000300097211 */ /* 0x000fce00078e08ff */
.L_x_2:
[----:B------:R-:W-:Y:S02]  /*0200*/  MOV R14, R19 ;  /* 0x00000013000e7202 */ /* 0x000fe40000000f00 */
[----:B------:R-:W-:Y:S01]  /*0210*/  MOV R15, R22 ;  /* 0x00000016000f7202 */ /* 0x000fe20000000f00 */
[--C-:B------:R-:W-:Y:S01]  /*0220*/  IMAD.WIDE.U32 R18, R2, 0x4, R12.reuse ;  /* 0x0000000402127825 */ /* 0x100fe200078e000c */
[----:B------:R-:W2:Y:S04]  /*0230*/  LDG.E R22, desc[UR4][R16.64] ;  /* 0x0000000410167981 */ /* 0x000ea8000c1e1900 */
[----:B------:R-:W2:Y:S04]  /*0240*/  LDG.E R21, desc[UR4][R14.64+-0x10] ;  /* 0xfffff0040e157981 */ /* 0x000ea8000c1e1900 */
[----:B------:R-:W3:Y:S04]  /*0250*/  LDG.E R18, desc[UR4][R18.64] ;  /* 0x0000000412127981 */ /* 0x000ee8000c1e1900 */
[----:B------:R-:W3:Y:S01]  /*0260*/  LDG.E R23, desc[UR4][R14.64+-0xc] ;  /* 0xfffff4040e177981 */ /* 0x000ee2000c1e1900 */
[----:B------:R-:W-:-:S06]  /*0270*/  IMAD.WIDE.U32 R24, R9, 0x4, R12 ;  /* 0x0000000409187825 */ /* 0x000fcc00078e000c */
[----:B------:R-:W4:Y:S04]  /*0280*/  LDG.E R24, desc[UR4][R24.64] ;  /* 0x0000000418187981 */ /* 0x000f28000c1e1900 */
[----:B------:R-:W5:Y:S01]  /*0290*/  LDG.E R25, desc[UR4][R14.64+0x4] ;  /* 0x000004040e197981 */ /* 0x000f62000c1e1900 */
[----:B--2---:R-:W-:-:S03]  /*02a0*/  IMAD R20, R21, R22, R20 ;  /* 0x0000001615147224 */ /* 0x004fc600078e0214 */
[----:B------:R-:W4:Y:S01]  /*02b0*/  LDG.E R21, desc[UR4][R14.64+-0x8] ;  /* 0xfffff8040e157981 */ /* 0x000f22000c1e1900 */
[----:B---3--:R-:W-:Y:S02]  /*02c0*/  IMAD R20, R23, R18, R20 ;  /* 0x0000001217147224 */ /* 0x008fe400078e0214 */
[----:B------:R-:W-:-:S06]  /*02d0*/  IMAD.WIDE.U32 R22, R11, 0x4, R12 ;  /* 0x000000040b167825 */ /* 0x000fcc00078e000c */
[----:B------:R-:W2:Y:S04]  /*02e0*/  LDG.E R22, desc[UR4][R22.64] ;  /* 0x0000000416167981 */ /* 0x000ea8000c1e1900 */
[----:B------:R-:W2:Y:S01]  /*02f0*/  LDG.E R23, desc[UR4][R14.64+-0x4] ;  /* 0xfffffc040e177981 */ /* 0x000ea2000c1e1900 */
[----:B------:R-:W-:-:S06]  /*0300*/  IMAD.WIDE.U32 R18, R27, 0x4, R12 ;  /* 0x000000041b127825 */ /* 0x000fcc00078e000c */
[----:B------:R-:W3:Y:S04]  /*0310*/  LDG.E R18, desc[UR4][R18.64] ;  /* 0x0000000412127981 */ /* 0x000ee8000c1e1900 */
[----:B------:R-:W3:Y:S01]  /*0320*/  LDG.E R19, desc[UR4][R14.64] ;  /* 0x000000040e137981 */ /* 0x000ee2000c1e1900 */
[----:B----4-:R-:W-:-:S04]  /*0330*/  IMAD R20, R21, R24, R20 ;  /* 0x0000001815147224 */ /* 0x010fc800078e0214 */
[----:B--2---:R-:W-:Y:S02]  /*0340*/  IMAD R22, R23, R22, R20 ;  /* 0x0000001617167224 */ /* 0x004fe400078e0214 */
[----:B------:R-:W-:-:S06]  /*0350*/  IMAD.WIDE.U32 R20, R29, 0x4, R12 ;  /* 0x000000041d147825 */ /* 0x000fcc00078e000c */
[----:B------:R-:W5:Y:S01]  /*0360*/  LDG.E R20, desc[UR4][R20.64] ;  /* 0x0000000414147981 */ /* 0x000f62000c1e1900 */
[----:B---3--:R-:W-:-:S03]  /*0370*/  IMAD R24, R19, R18, R22 ;  /* 0x0000001213187224 */ /* 0x008fc600078e0216 */
[----:B------:R-:W2:Y:S01]  /*0380*/  LDG.E R21, desc[UR4][R14.64+0xc] ;  /* 0x00000c040e157981 */ /* 0x000ea2000c1e1900 */
[----:B------:R-:W-:-:S03]  /*0390*/  IMAD.WIDE.U32 R22, R26, 0x4, R12 ;  /* 0x000000041a167825 */ /* 0x000fc600078e000c */
[----:B------:R-:W3:Y:S04]  /*03a0*/  LDG.E R19, desc[UR4][R14.64+0x8] ;  /* 0x000008040e137981 */ /* 0x000ee8000c1e1900 */
[----:B------:R-:W3:Y:S01]  /*03b0*/  LDG.E R22, desc[UR4][R22.64] ;  /* 0x0000000416167981 */ /* 0x000ee2000c1e1900 */
[----:B-----5:R-:W-:Y:S02]  /*03c0*/  IMAD R18, R25, R20, R24 ;  /* 0x0000001419127224 */ /* 0x020fe400078e0218 */
[----:B------:R-:W-:-:S06]  /*03d0*/  IMAD.WIDE.U32 R24, R28, 0x4, R12 ;  /* 0x000000041c187825 */ /* 0x000fcc00078e000c */
[----:B------:R-:W2:Y:S01]  /*03e0*/  LDG.E R24, desc[UR4][R24.64] ;  /* 0x0000000418187981 */ /* 0x000ea2000c1e1900 */
[----:B------:R-:W-:Y:S01]  /*03f0*/  IADD3 R8, PT, PT, R8, 0x8, RZ ;  /* 0x0000000808087810 */ /* 0x000fe20007ffe0ff */
[----:B---3--:R-:W-:Y:S01]  /*0400*/  IMAD R18, R19, R22, R18 ;  /* 0x0000001613127224 */ /* 0x008fe200078e0212 */
[----:B------:R-:W-:-:S04]  /*0410*/  IADD3 R19, P1, PT, R14, 0x20, RZ ;  /* 0x000000200e137810 */ /* 0x000fc80007f3e0ff */
[----:B------:R-:W-:Y:S02]  /*0420*/  IADD3.X R22, PT, PT, RZ, R15, RZ, P1, !PT ;  /* 0x0000000fff167210 */ /* 0x000fe40000ffe4ff */
[----:B------:R-:W-:Y:S01]  /*0430*/  ISETP.NE.AND P1, PT, R8, RZ, PT ;  /* 0x000000ff0800720c */ /* 0x000fe20003f25270 */
[C---:B------:R-:W-:Y:S01]  /*0440*/  IMAD.IADD R11, R10.reuse, 0x1, R11 ;  /* 0x000000010a0b7824 */ /* 0x040fe200078e020b */
[C---:B------:R-:W-:Y:S01]  /*0450*/  IADD3 R2, PT, PT, R10.reuse, R2, RZ ;  /* 0x000000020a027210 */ /* 0x040fe20007ffe0ff */
[C---:B------:R-:W-:Y:S01]  /*0460*/  IMAD.WIDE.U32 R16, R10.reuse, 0x4, R16 ;  /* 0x000000040a107825 */ /* 0x040fe200078e0010 */
[C---:B------:R-:W-:Y:S02]  /*0470*/  IADD3 R9, PT, PT, R10.reuse, R9, RZ ;  /* 0x000000090a097210 */ /* 0x040fe40007ffe0ff */
[C---:B------:R-:W-:Y:S02]  /*0480*/  IADD3 R27, PT, PT, R10.reuse, R27, RZ ;  /* 0x0000001b0a1b7210 */ /* 0x040fe40007ffe0ff */
[----:B------:R-:W-:-:S02]  /*0490*/  IADD3 R29, PT, PT, R10, R29, RZ ;  /* 0x0000001d0a1d7210 */ /* 0x000fc40007ffe0ff */
[C---:B------:R-:W-:Y:S02]  /*04a0*/  IADD3 R26, PT, PT, R10.reuse, R26, RZ ;  /* 0x0000001a0a1a7210 */ /* 0x040fe40007ffe0ff */
[----:B------:R-:W-:Y:S01]  /*04b0*/  IADD3 R28, PT, PT, R10, R28, RZ ;  /* 0x0000001c0a1c7210 */ /* 0x000fe20007ffe0ff */
[----:B--2---:R-:W-:Y:S01]  /*04c0*/  IMAD R20, R21, R24, R18 ;  /* 0x0000001815147224 */ /* 0x004fe200078e0212 */
[----:B------:R-:W-:Y:S06]  /*04d0*/  @P1 BRA `(.L_x_2) ;  /* 0xfffffffc00481947 */ /* 0x000fec000383ffff */
.L_x_1:
[----:B------:R-:W-:Y:S05]  /*04e0*/  @!P0 BRA `(.L_x_0) ;  /* 0x00000004000c8947 */ /* 0x000fea0003800000 */
[----:B------:R-:W-:Y:S02]  /*04f0*/  ISETP.GE.U32.AND P1, PT, R4, 0x4, PT ;  /* 0x000000040400780c */ /* 0x000fe40003f26070 */
[----:B------:R-:W-:-:S04]  /*0500*/  LOP3.LUT R2, R0, 0x3, RZ, 0xc0, !PT ;  /* 0x0000000300027812 */ /* 0x000fc800078ec0ff */
[----:B------:R-:W-:-:S07]  /*0510*/  ISETP.NE.AND P0, PT, R2, RZ, PT ;  /* 0x000000ff0200720c */ /* 0x000fce0003f05270 */
[----:B------:R-:W-:Y:S06]  /*0520*/  @!P1 BRA `(.L_x_3) ;  /* 0x0000000000789947 */ /* 0x000fec0003800000 */
[----:B------:R-:W0:Y:S01]  /*0530*/  LDC.64 R16, c[0x0][0x380] ;  /* 0x0000e000ff107b82 */ /* 0x000e220000000a00 */
[----:B------:R-:W1:Y:S01]  /*0540*/  LDCU.64 UR6, c[0x0][0x380] ;  /* 0x00007000ff0677ac */ /* 0x000e620008000a00 */
[-C--:B------:R-:W-:Y:S01]  /*0550*/  IMAD R15, R7, R0.reuse, R3 ;  /* 0x00000000070f7224 */ /* 0x080fe200078e0203 */
[CC--:B------:R-:W-:Y:S02]  /*0560*/  IADD3 R11, PT, PT, R6.reuse, R7.reuse, RZ ;  /* 0x00000007060b7210 */ /* 0x0c0fe40007ffe0ff */
[----:B------:R-:W-:Y:S02]  /*0570*/  IADD3 R4, P1, PT, R6, R7, RZ ;  /* 0x0000000706047210 */ /* 0x000fe40007f3e0ff */
[----:B------:R-:W-:Y:S01]  /*0580*/  IADD3 R19, PT, PT, R15, R0, RZ ;  /* 0x000000000f137210 */ /* 0x000fe20007ffe0ff */
[----:B------:R-:W2:Y:S04]  /*0590*/  LDC.64 R8, c[0x0][0x388] ;  /* 0x0000e200ff087b82 */ /* 0x000ea80000000a00 */
[----:B------:R-:W-:-:S02]  /*05a0*/  IMAD.IADD R21, R19, 0x1, R0 ;  /* 0x0000000113157824 */ /* 0x000fc400078e0200 */
[----:B0-----:R-:W-:Y:S01]  /*05b0*/  IMAD.WIDE.U32 R16, R11, 0x4, R16 ;  /* 0x000000040b107825 */ /* 0x001fe200078e0010 */
[----:B------:R-:W-:Y:S02]  /*05c0*/  IADD3.X R11, PT, PT, RZ, RZ, RZ, P1, !PT ;  /* 0x000000ffff0b7210 */ /* 0x000fe40000ffe4ff */
[----:B-1----:R-:W-:-:S03]  /*05d0*/  LEA R10, P1, R4, UR6, 0x2 ;  /* 0x00000006040a7c11 */ /* 0x002fc6000f8210ff */
[----:B------:R-:W3:Y:S01]  /*05e0*/  LDG.E R17, desc[UR4][R16.64] ;  /* 0x0000000410117981 */ /* 0x000ee2000c1e1900 */
[----:B------:R-:W-:Y:S01]  /*05f0*/  LEA.HI.X R11, R4, UR7, R11, 0x2, P1 ;  /* 0x00000007040b7c11 */ /* 0x000fe200088f140b */
[----:B--2---:R-:W-:-:S04]  /*0600*/  IMAD.WIDE.U32 R14, R15, 0x4, R8 ;  /* 0x000000040f0e7825 */ /* 0x004fc800078e0008 */
[--C-:B------:R-:W-:Y:S01]  /*0610*/  IMAD.WIDE.U32 R12, R19, 0x4, R8.reuse ;  /* 0x00000004130c7825 */ /* 0x100fe200078e0008 */
[----:B------:R-:W2:Y:S03]  /*0620*/  LDG.E R4, desc[UR4][R10.64+0x4] ;  /* 0x000004040a047981 */ /* 0x000ea6000c1e1900 */
[C---:B------:R-:W-:Y:S01]  /*0630*/  IMAD.WIDE.U32 R18, R21.reuse, 0x4, R8 ;  /* 0x0000000415127825 */ /* 0x040fe200078e0008 */
[----:B------:R-:W3:Y:S01]  /*0640*/  LDG.E R14, desc[UR4][R14.64] ;  /* 0x000000040e0e7981 */ /* 0x000ee2000c1e1900 */
[----:B------:R-:W-:-:S03]  /*0650*/  IADD3 R21, PT, PT, R21, R0, RZ ;  /* 0x0000000015157210 */ /* 0x000fc60007ffe0ff */
[----:B------:R-:W2:Y:S02]  /*0660*/  LDG.E R12, desc[UR4][R12.64] ;  /* 0x000000040c0c7981 */ /* 0x000ea4000c1e1900 */
[----:B------:R-:W-:Y:S02]  /*0670*/  IMAD.WIDE.U32 R8, R21, 0x4, R8 ;  /* 0x0000000415087825 */ /* 0x000fe400078e0008 */
[----:B------:R-:W4:Y:S04]  /*0680*/  LDG.E R18, desc[UR4][R18.64] ;  /* 0x0000000412127981 */ /* 0x000f28000c1e1900 */
[----:B------:R-:W4:Y:S04]  /*0690*/  LDG.E R21, desc[UR4][R10.64+0x8] ;  /* 0x000008040a157981 */ /* 0x000f28000c1e1900 */
[----:B------:R-:W5:Y:S04]  /*06a0*/  LDG.E R23, desc[UR4][R10.64+0xc] ;  /* 0x00000c040a177981 */ /* 0x000f68000c1e1900 */
[----:B------:R-:W5:Y:S01]  /*06b0*/  LDG.E R8, desc[UR4][R8.64] ;  /* 0x0000000408087981 */ /* 0x000f62000c1e1900 */
[----:B------:R-:W-:Y:S01]  /*06c0*/  IADD3 R7, PT, PT, R7, 0x4, RZ ;  /* 0x0000000407077810 */ /* 0x000fe20007ffe0ff */
[----:B---3--:R-:W-:-:S04]  /*06d0*/  IMAD R17, R17, R14, R20 ;  /* 0x0000000e11117224 */ /* 0x008fc800078e0214 */
[----:B--2---:R-:W-:-:S04]  /*06e0*/  IMAD R4, R4, R12, R17 ;  /* 0x0000000c04047224 */ /* 0x004fc800078e0211 */
[----:B----4-:R-:W-:-:S04]  /*06f0*/  IMAD R4, R21, R18, R4 ;  /* 0x0000001215047224 */ /* 0x010fc800078e0204 */
[----:B-----5:R-:W-:-:S07]  /*0700*/  IMAD R20, R23, R8, R4 ;  /* 0x0000000817147224 */ /* 0x020fce00078e0204 */
.L_x_3:
[----:B------:R-:W-:Y:S05]  /*0710*/  @!P0 BRA `(.L_x_0) ;  /* 0x0000000000808947 */ /* 0x000fea0003800000 */
[----:B------:R-:W-:Y:S01]  /*0720*/  ISETP.NE.AND P1, PT, R2, 0x1, PT ;  /* 0x000000010200780c */ /* 0x000fe20003f25270 */
[----:B------:R-:W0:Y:S01]  /*0730*/  LDC.64 R18, c[0x0][0x380] ;  /* 0x0000e000ff127b82 */ /* 0x000e220000000a00 */
[----:B------:R-:W-:-:S04]  /*0740*/  LOP3.LUT R2, R0, 0x1, RZ, 0xc0, !PT ;  /* 0x0000000100027812 */ /* 0x000fc800078ec0ff */
[----:B------:R-:W-:-:S03]  /*0750*/  ISETP.NE.U32.AND P0, PT, R2, 0x1, PT ;  /* 0x000000010200780c */ /* 0x000fc60003f05070 */
[----:B------:R-:W1:Y:S04]  /*0760*/  LDC.64 R14, c[0x0][0x388] ;  /* 0x0000e200ff0e7b82 */ /* 0x000e680000000a00 */
[CC--:B------:R-:W-:Y:S01]  /*0770*/  @P1 IADD3 R17, PT, PT, R6.reuse, R7.reuse, RZ ;  /* 0x0000000706111210 */ /* 0x0c0fe20007ffe0ff */
[CC--:B------:R-:W-:Y:S01]  /*0780*/  @P1 IMAD R21, R7.reuse, R0.reuse, R3 ;  /* 0x0000000007151224 */ /* 0x0c0fe200078e0203 */
[----:B------:R-:W-:Y:S02]  /*0790*/  @P1 IADD3 R2, P2, PT, R6, R7, RZ ;  /* 0x0000000706021210 */ /* 0x000fe40007f5e0ff */
[----:B------:R-:W2:Y:S01]  /*07a0*/  @P1 LDC.64 R12, c[0x0][0x380] ;  /* 0x0000e000ff0c1b82 */ /* 0x000ea20000000a00 */
[----:B------:R-:W-:Y:S02]  /*07b0*/  @P1 IADD3 R7, PT, PT, R7, 0x2, RZ ;  /* 0x0000000207071810 */ /* 0x000fe40007ffe0ff */
[----:B------:R-:W-:-:S02]  /*07c0*/  @P1 IADD3 R23, PT, PT, R21, R0, RZ ;  /* 0x0000000015171210 */ /* 0x000fc40007ffe0ff */
[----:B------:R-:W-:-:S03]  /*07d0*/  @P1 IADD3.X R4, PT, PT, RZ, RZ, RZ, P2, !PT ;  /* 0x000000ffff041210 */ /* 0x000fc600017fe4ff */
[----:B------:R-:W3:Y:S01]  /*07e0*/  LDC.64 R8, c[0x0][0x380] ;  /* 0x0000e000ff087b82 */ /* 0x000ee20000000a00 */
[----:B0-----:R-:W-:-:S06]  /*07f0*/  @P1 IMAD.WIDE.U32 R18, R17, 0x4, R18 ;  /* 0x0000000411121825 */ /* 0x001fcc00078e0012 */
[----:B------:R-:W4:Y:S01]  /*0800*/  @P1 LDG.E R19, desc[UR4][R18.64] ;  /* 0x0000000412131981 */ /* 0x000f22000c1e1900 */
[----:B------:R-:W0:Y:S01]  /*0810*/  LDC.64 R10, c[0x0][0x388] ;  /* 0x0000e200ff0a7b82 */ /* 0x000e220000000a00 */
[----:B-1----:R-:W-:Y:S01]  /*0820*/  @P1 IMAD.WIDE.U32 R16, R21, 0x4, R14 ;  /* 0x0000000415101825 */ /* 0x002fe200078e000e */
[----:B------:R-:W-:-:S03]  /*0830*/  @!P0 IADD3 R21, PT, PT, R6, R7, RZ ;  /* 0x0000000706158210 */ /* 0x000fc60007ffe0ff */
[----:B------:R-:W-:Y:S02]  /*0840*/  @P1 IMAD.WIDE.U32 R14, R23, 0x4, R14 ;  /* 0x00000004170e1825 */ /* 0x000fe400078e000e */
[----:B------:R-:W4:Y:S01]  /*0850*/  @P1 LDG.E R16, desc[UR4][R16.64] ;  /* 0x0000000410101981 */ /* 0x000f22000c1e1900 */
[C---:B--2---:R-:W-:Y:S01]  /*0860*/  @P1 LEA R12, P2, R2.reuse, R12, 0x2 ;  /* 0x0000000c020c1211 */ /* 0x044fe200078410ff */
[----:B------:R-:W-:Y:S02]  /*0870*/  @!P0 IMAD R7, R7, R0, R3 ;  /* 0x0000000007078224 */ /* 0x000fe400078e0203 */
[----:B------:R-:W2:Y:S01]  /*0880*/  @P1 LDG.E R14, desc[UR4][R14.64] ;  /* 0x000000040e0e1981 */ /* 0x000ea2000c1e1900 */
[----:B------:R-:W-:Y:S01]  /*0890*/  @P1 LEA.HI.X R13, R2, R13, R4, 0x2, P2 ;  /* 0x0000000d020d1211 */ /* 0x000fe200010f1404 */
[----:B---3--:R-:W-:-:S04]  /*08a0*/  @!P0 IMAD.WIDE.U32 R8, R21, 0x4, R8 ;  /* 0x0000000415088825 */ /* 0x008fc800078e0008 */
[----:B------:R-:W2:Y:S04]  /*08b0*/  @P1 LDG.E R12, desc[UR4][R12.64+0x4] ;  /* 0x000004040c0c1981 */ /* 0x000ea8000c1e1900 */
[----:B------:R-:W3:Y:S01]  /*08c0*/  @!P0 LDG.E R9, desc[UR4][R8.64] ;  /* 0x0000000408098981 */ /* 0x000ee2000c1e1900 */
[----:B0-----:R-:W-:-:S06]  /*08d0*/  @!P0 IMAD.WIDE.U32 R10, R7, 0x4, R10 ;  /* 0x00000004070a8825 */ /* 0x001fcc00078e000a */
[----:B------:R-:W3:Y:S01]  /*08e0*/  @!P0 LDG.E R10, desc[UR4][R10.64] ;  /* 0x000000040a0a8981 */ /* 0x000ee2000c1e1900 */
[----:B----4-:R-:W-:-:S04]  /*08f0*/  @P1 IMAD R19, R19, R16, R20 ;  /* 0x0000001013131224 */ /* 0x010fc800078e0214 */
[----:B--2---:R-:W-:-:S04]  /*0900*/  @P1 IMAD R20, R12, R14, R19 ;  /* 0x0000000e0c141224 */ /* 0x004fc800078e0213 */
[----:B---3--:R-:W-:-:S07]  /*0910*/  @!P0 IMAD R20, R9, R10, R20 ;  /* 0x0000000a09148224 */ /* 0x008fce00078e0214 */
.L_x_0:
[----:B------:R-:W0:Y:S01]  /*0920*/  LDC.64 R6, c[0x0][0x390] ;  /* 0x0000e400ff067b82 */ /* 0x000e220000000a00 */
[----:B------:R-:W-:-:S04]  /*0930*/  IMAD R3, R5, R0, R3 ;  /* 0x0000000005037224 */ /* 0x000fc800078e0203 */
[----:B0-----:R-:W-:-:S05]  /*0940*/  IMAD.WIDE R2, R3, 0x4, R6 ;  /* 0x0000000403027825 */ /* 0x001fca00078e0206 */
[----:B------:R-:W-:Y:S01]  /*0950*/  STG.E desc[UR4][R2.64], R20 ;  /* 0x0000001402007986 */ /* 0x000fe2000c101904 */
[----:B------:R-:W-:Y:S05]  /*0960*/  EXIT ;  /* 0x000000000000794d */ /* 0x000fea0003800000 */
.L_x_4:
[----:B------:R-:W-:-:S00]  /*0970*/  BRA `(.L_x_4) ;  /* 0xfffffffc00fc7947 */ /* 0x000fc0000383ffff */
[----:B------:R-:W-:-:S00]  /*0980*/  NOP ;  /* 0x0000000000007918 */ /* 0x000fc00000000000 */
[----:B------:R-:W-:-:S00]  /*0990*/  NOP ;  /* 0x0000000000007918 */ /* 0x000fc00000000000 */
[----:B------:R-:W-:-:S00]  /*09a0*/  NOP ;  /* 0x0000000000007918 */ /* 0x000fc00000000000 */
[----:B------:R-:W-:-:S00]  /*09b0*/  NOP ;  /* 0x0000000000007918 */ /* 0x000fc00000000000 */
[----:B------:R-:W-:-:S00]  /*09c0*/  NOP ;  /* 0x0000000000007918 */ /* 0x000fc00000000000 */
[----:B------:R-:W-:-:S00]  /*09d0*/  NOP ;  /* 0x0000000000007918 */ /* 0x000fc00000000000 */
[----:B------:R-:W-:-:S00]  /*09e0*/  NOP ;  /* 0x0000000000007918 */ /* 0x000fc00000000000 */
[----:B------:R-:W-:-:S00]  /*09f0*/  NOP ;  /* 0x0000000000007918 */ /* 0x000fc00000000000 */
.L_x_11:


//--------------------- .text._Z15MatrixAddKernelPiS_S_i --------------------------
	.section	.text._Z15MatrixAddKernelPiS_S_i,"ax",@progbits
	.align	128
        .global         _Z15MatrixAddKernelPiS_S_i
        .type           _Z15MatrixAddKernelPiS_S_i,@function
        .size           _Z15MatrixAddKernelPiS_S_i,(.L_x_12 - _Z15MatrixAddKernelPiS_S_i)
        .other          _Z15MatrixAddKernelPiS_S_i,@"STO_CUDA_ENTRY STV_DEFAULT"
_Z15MatrixAddKernelPiS_S_i:
.text._Z15MatrixAddKernelPiS_S_i:
[----:B------:R-:W-:Y:S08]  /*0000*/  LDC R1, c[0x0][0x37c] ;  /* 0x0000df00ff017b82 */ /* 0x000ff00000000800 */
[----:B------:R-:W0:Y:S02]  /*0010*/  LDC R2, c[0x0][0x398] ;  /* 0x0000e600ff027b82 */ /* 0x000e240000000800 */
[----:B0-----:R-:W-:-:S13]  /*0020*/  ISETP.GE.AND P0, PT, R2, 0x1, PT ;  /* 0x000000010200780c */ /* 0x001fda0003f06270 */
[----:B------:R-:W-:Y:S05]  /*0030*/  @!P0 EXIT ;  /* 0x000000000000894d */ /* 0x000fea0003800000 */
[----:B------:R-:W0:Y:S01]  /*0040*/  S2R R5, SR_TID.Y ;  /* 0x0000000000057919 */ /* 0x000e220000002200 */
[C---:B------:R-:W-:Y:S01]  /*0050*/  ISETP.GE.U32.AND P1, PT, R2.reuse, 0x10, PT ;  /* 0x000000100200780c */ /* 0x040fe20003f26070 */
[----:B------:R-:W1:Y:S01]  /*0060*/  LDCU.64 UR4, c[0x0][0x358] ;  /* 0x00006b00ff0477ac */ /* 0x000e620008000a00 */
[----:B------:R-:W-:Y:S01]  /*0070*/  LOP3.LUT R14, R2, 0xf, RZ, 0xc0, !PT ;  /* 0x0000000f020e7812 */ /* 0x000fe200078ec0ff */
[----:B------:R-:W-:-:S03]  /*0080*/  IMAD.MOV.U32 R3, RZ, RZ, RZ ;  /* 0x000000ffff037224 */ /* 0x000fc600078e00ff */
[----:B------:R-:W-:Y:S01]  /*0090*/  ISETP.NE.AND P0, PT, R14, RZ, PT ;  /* 0x000000ff0e00720c */ /* 0x000fe20003f05270 */
[----:B0-----:R-:W-:-:S06]  /*00a0*/  IMAD R0, R5, R2, RZ ;  /* 0x0000000205007224 */ /* 0x001fcc00078e02ff */
[----:B-1----:R-:W-:Y:S06]  /*00b0*/  @!P1 BRA `(.L_x_5) ;  /* 0x0000000400689947 */ /* 0x002fec0003800000 */
[----:B------:R-:W0:Y:S01]  /*00c0*/  LDCU.128 UR8, c[0x0][0x380] ;  /* 0x00007000ff0877ac */ /* 0x000e220008000c00 */
[----:B------:R-:W-:Y:S01]  /*00d0*/  IMAD.MOV.U32 R4, RZ, RZ, 0x20 ;  /* 0x00000020ff047424 */ /* 0x000fe200078e00ff */
[----:B------:R-:W-:Y:S01]  /*00e0*/  LOP3.LUT R3, R2, 0x7ffffff0, RZ, 0xc0, !PT ;  /* 0x7ffffff002037812 */ /* 0x000fe200078ec0ff */
[----:B------:R-:W-:Y:S01]  /*00f0*/  IMAD.MOV.U32 R5, RZ, RZ, 0x0 ;  /* 0x00000000ff057424 */ /* 0x000fe200078e00ff */
[----:B------:R-:W1:Y:S02]  /*0100*/  LDCU.64 UR6, c[0x0][0x390] ;  /* 0x00007200ff0677ac */ /* 0x000e640008000a00 */
[----:B------:R-:W-:Y:S01]  /*0110*/  IADD3 R10, PT, PT, -R3, RZ, RZ ;  /* 0x000000ff030a7210 */ /* 0x000fe20007ffe1ff */
[----:B------:R-:W-:-:S03]  /*0120*/  IMAD.WIDE.U32 R4, R0, 0x4, R4 ;  /* 0x0000000400047825 */ /* 0x000fc600078e0004 */
[C---:B0-----:R-:W-:Y:S02]  /*0130*/  IADD3 R11, P2, PT, R4.reuse, UR10, RZ ;  /* 0x0000000a040b7c10 */ /* 0x041fe4000ff5e0ff */
[C---:B------:R-:W-:Y:S02]  /*0140*/  IADD3 R6, P3, PT, R4.reuse, UR8, RZ ;  /* 0x0000000804067c10 */ /* 0x040fe4000ff7e0ff */
[----:B-1----:R-:W-:Y:S02]  /*0150*/  IADD3 R13, P1, PT, R4, UR6, RZ ;  /* 0x00000006040d7c10 */ /* 0x002fe4000ff3e0ff */
[C---:B------:R-:W-:Y:S02]  /*0160*/  IADD3.X R12, PT, PT, R5.reuse, UR11, RZ, P2, !PT ;  /* 0x0000000b050c7c10 */ /* 0x040fe400097fe4ff */
[C---:B------:R-:W-:Y:S02]  /*0170*/  IADD3.X R16, PT, PT, R5.reuse, UR7, RZ, P1, !PT ;  /* 0x0000000705107c10 */ /* 0x040fe40008ffe4ff */
[----:B------:R-:W-:-:S07]  /*0180*/  IADD3.X R7, PT, PT, R5, UR9, RZ, P3, !PT ;  /* 0x0000000905077c10 */ /* 0x000fce0009ffe4ff */
.L_x_6:
[----:B------:R-:W-:Y:S01]  /*0190*/  IMAD.MOV.U32 R4, RZ, RZ, R11 ;  /* 0x000000ffff047224 */ /* 0x000fe200078e000b */
[----:B-1----:R-:W2:Y:S01]  /*01a0*/  LDG.E R8, desc[UR4][R6.64+-0x20] ;  /* 0xffffe00406087981 */ /* 0x002ea2000c1e1900 */
[----:B------:R-:W-:-:S05]  /*01b0*/  IMAD.MOV.U32 R5, RZ, RZ, R12 ;  /* 0x000000ffff057224 */ /* 0x000fca00078e000c */
[----:B------:R-:W2:Y:S02]  /*01c0*/  LDG.E R9, desc[UR4][R4.64+-0x20] ;  /* 0xffffe00404097981 */ /* 0x000ea4000c1e1900 */
[----:B--2---:R-:W-:Y:S01]  /*01d0*/  IMAD.IADD R11, R8, 0x1, R9 ;  /* 0x00000001080b7824 */ /* 0x004fe200078e0209 */
[----:B------:R-:W-:Y:S01]  /*01e0*/  MOV R8, R13 ;  /* 0x0000000d00087202 */ /* 0x000fe20000000f00 */
[----:B------:R-:W-:-:S05]  /*01f0*/  IMAD.MOV.U32 R9, RZ, RZ, R16 ;  /* 0x000000ffff097224 */ /* 0x000fca00078e0010 */
[----:B------:R0:W-:Y:S04]  /*0200*/  STG.E desc[UR4][R8.64+-0x20], R11 ;  /* 0xffffe00b08007986 */ /* 0x0001e8000c101904 */
[----:B------:R-:W2:Y:S04]  /*0210*/  LDG.E R12, desc[UR4][R6.64+-0x1c] ;  /* 0xffffe404060c7981 */ /* 0x000ea8000c1e1900 */
[----:B------:R-:W2:Y:S02]  /*0220*/  LDG.E R13, desc[UR4][R4.64+-0x1c] ;  /* 0xffffe404040d7981 */ /* 0x000ea4000c1e1900 */
[----:B--2---:R-:W-:-:S05]  /*0230*/  IMAD.IADD R13, R12, 0x1, R13 ;  /* 0x000000010c0d7824 */ /* 0x004fca00078e020d */
[----:B------:R1:W-:Y:S04]  /*0240*/  STG.E desc[UR4][R8.64+-0x1c], R13 ;  /* 0xffffe40d08007986 */ /* 0x0003e8000c101904 */
[----:B------:R-:W2:Y:S04]  /*0250*/  LDG.E R12, desc[UR4][R6.64+-0x18] ;  /* 0xffffe804060c7981 */ /* 0x000ea8000c1e1900 */
[----:B------:R-:W2:Y:S02]  /*0260*/  LDG.E R15, desc[UR4][R4.64+-0x18] ;  /* 0xffffe804040f7981 */ /* 0x000ea4000c1e1900 */
[----:B--2---:R-:W-:-:S05]  /*0270*/  IMAD.IADD R15, R12, 0x1, R15 ;  /* 0x000000010c0f7824 */ /* 0x004fca00078e020f */
[----:B------:R2:W-:Y:S04]  /*0280*/  STG.E desc[UR4][R8.64+-0x18], R15 ;  /* 0xffffe80f08007986 */ /* 0x0005e8000c101904 */
[----:B------:R-:W3:Y:S04]  /*0290*/  LDG.E R12, desc[UR4][R6.64+-0x14] ;  /* 0xffffec04060c7981 */ /* 0x000ee8000c1e1900 */
[----:B------:R-:W3:Y:S02]  /*02a0*/  LDG.E R17, desc[UR4][R4.64+-0x14] ;  /* 0xffffec0404117981 */ /* 0x000ee4000c1e1900 */
[----:B---3--:R-:W-:-:S05]  /*02b0*/  IADD3 R17, PT, PT, R12, R17, RZ ;  /* 0x000000110c117210 */ /* 0x008fca0007ffe0ff */
[----:B------:R3:W-:Y:S04]  /*02c0*/  STG.E desc[UR4][R8.64+-0x14], R17 ;  /* 0xffffec1108007986 */ /* 0x0007e8000c101904 */
[----:B0-----:R-:W4:Y:S04]  /*02d0*/  LDG.E R11, desc[UR4][R6.64+-0x10] ;  /* 0xfffff004060b7981 */ /* 0x001f28000c1e1900 */
[----:B------:R-:W4:Y:S02]  /*02e0*/  LDG.E R12, desc[UR4][R4.64+-0x10] ;  /* 0xfffff004040c7981 */ /* 0x000f24000c1e1900 */
[----:B----4-:R-:W-:-:S05]  /*02f0*/  IMAD.IADD R11, R11, 0x1, R12 ;  /* 0x000000010b0b7824 */ /* 0x010fca00078e020c */
[----:B------:R0:W-:Y:S04]  /*0300*/  STG.E desc[UR4][R8.64+-0x10], R11 ;  /* 0xfffff00b08007986 */ /* 0x0001e8000c101904 */
[----:B------:R-:W4:Y:S04]  /*0310*/  LDG.E R12, desc[UR4][R6.64+-0xc] ;  /* 0xfffff404060c7981 */ /* 0x000f28000c1e1900 */
[----:B-1----:R-:W4:Y:S02]  /*0320*/  LDG.E R13, desc[UR4][R4.64+-0xc] ;  /* 0xfffff404040d7981 */ /* 0x002f24000c1e1900 */
[----:B----4-:R-:W-:-:S05]  /*0330*/  IMAD.IADD R13, R12, 0x1, R13 ;  /* 0x000000010c0d7824 */ /* 0x010fca00078e020d */
[----:B------:R1:W-:Y:S04]  /*0340*/  STG.E desc[UR4][R8.64+-0xc], R13 ;  /* 0xfffff40d08007986 */ /* 0x0003e8000c101904 */
[----:B------:R-:W4:Y:S04]  /*0350*/  LDG.E R12, desc[UR4][R6.64+-0x8] ;  /* 0xfffff804060c7981 */ /* 0x000f28000c1e1900 */
[----:B--2---:R-:W4:Y:S02]  /*0360*/  LDG.E R15, desc[UR4][R4.64+-0x8] ;  /* 0xfffff804040f7981 */ /* 0x004f24000c1e1900 */
[----:B----4-:R-:W-:-:S05]  /*0370*/  IMAD.IADD R15, R12, 0x1, R15 ;  /* 0x000000010c0f7824 */ /* 0x010fca00078e020f */
[----:B------:R2:W-:Y:S04]  /*0380*/  STG.E desc[UR4][R8.64+-0x8], R15 ;  /* 0xfffff80f08007986 */ /* 0x0005e8000c101904 */
[----:B------:R-:W4:Y:S04]  /*0390*/  LDG.E R12, desc[UR4][R6.64+-0x4] ;  /* 0xfffffc04060c7981 */ /* 0x000f28000c1e1900 */
[----:B---3--:R-:W4:Y:S02]  /*03a0*/  LDG.E R17, desc[UR4][R4.64+-0x4] ;  /* 0xfffffc0404117981 */ /* 0x008f24000c1e1900 */
[----:B----4-:R-:W-:-:S05]  /*03b0*/  IADD3 R17, PT, PT, R12, R17, RZ ;  /* 0x000000110c117210 */ /* 0x010fca0007ffe0ff */
        /* <DEDUP_REMOVED lines=20> */
[----:B------:R-:W-:Y:S04]  /*0500*/  STG.E desc[UR4][R8.64+0x10], R11 ;  /* 0x0000100b08007986 */ /* 0x000fe8000c101904 */
[----:B------:R-:W4:Y:S04]  /*0510*/  LDG.E R12, desc[UR4][R6.64+0x14] ;  /* 0x00001404060c7981 */ /* 0x000f28000c1e1900 */
[----:B-1----:R-:W4:Y:S02]  /*0520*/  LDG.E R13, desc[UR4][R4.64+0x14] ;  /* 0x00001404040d7981 */ /* 0x002f24000c1e1900 */
[----:B----4-:R-:W-:-:S05]  /*0530*/  IMAD.IADD R13, R12, 0x1, R13 ;  /* 0x000000010c0d7824 */ /* 0x010fca00078e020d */
[----:B------:R0:W-:Y:S04]  /*0540*/  STG.E desc[UR4][R8.64+0x14], R13 ;  /* 0x0000140d08007986 */ /* 0x0001e8000c101904 */
[----:B------:R-:W4:Y:S04]  /*0550*/  LDG.E R12, desc[UR4][R6.64+0x18] ;  /* 0x00001804060c7981 */ /* 0x000f28000c1e1900 */
[----:B--2---:R-:W4:Y:S01]  /*0560*/  LDG.E R15, desc[UR4][R4.64+0x18] ;  /* 0x00001804040f7981 */ /* 0x004f22000c1e1900 */
[----:B------:R-:W-:Y:S02]  /*0570*/  VIADD R10, R10, 0x10 ;  /* 0x000000100a0a7836 */ /* 0x000fe40000000000 */
[----:B----4-:R-:W-:-:S05]  /*0580*/  IMAD.IADD R15, R12, 0x1, R15 ;  /* 0x000000010c0f7824 */ /* 0x010fca00078e020f */
[----:B------:R1:W-:Y:S04]  /*0590*/  STG.E desc[UR4][R8.64+0x18], R15 ;  /* 0x0000180f08007986 */ /* 0x0003e8000c101904 */
[----:B------:R2:W4:Y:S04]  /*05a0*/  LDG.E R12, desc[UR4][R6.64+0x1c] ;  /* 0x00001c04060c7981 */ /* 0x000528000c1e1900 */
[----:B---3--:R-:W4:Y:S01]  /*05b0*/  LDG.E R17, desc[UR4][R4.64+0x1c] ;  /* 0x00001c0404117981 */ /* 0x008f22000c1e1900 */
[----:B------:R-:W-:Y:S02]  /*05c0*/  ISETP.NE.AND P1, PT, R10, RZ, PT ;  /* 0x000000ff0a00720c */ /* 0x000fe40003f25270 */
[----:B0-----:R-:W-:-:S02]  /*05d0*/  IADD3 R13, P2, PT, R8, 0x40, RZ ;  /* 0x00000040080d7810 */ /* 0x001fc40007f5e0ff */
[----:B------:R-:W-:Y:S02]  /*05e0*/  IADD3 R11, P3, PT, R4, 0x40, RZ ;  /* 0x00000040040b7810 */ /* 0x000fe40007f7e0ff */
[----:B--2---:R-:W-:Y:S01]  /*05f0*/  IADD3 R6, P4, PT, R6, 0x40, RZ ;  /* 0x0000004006067810 */ /* 0x004fe20007f9e0ff */
[----:B------:R-:W-:-:S03]  /*0600*/  IMAD.X R16, RZ, RZ, R9, P2 ;  /* 0x000000ffff107224 */ /* 0x000fc600010e0609 */
[----:B------:R-:W-:Y:S02]  /*0610*/  IADD3.X R7, PT, PT, RZ, R7, RZ, P4, !PT ;  /* 0x00000007ff077210 */ /* 0x000fe400027fe4ff */
[----:B----4-:R-:W-:Y:S01]  /*0620*/  IADD3 R17, PT, PT, R12, R17, RZ ;  /* 0x000000110c117210 */ /* 0x010fe20007ffe0ff */
[----:B------:R-:W-:-:S04]  /*0630*/  IMAD.X R12, RZ, RZ, R5, P3 ;  /* 0x000000ffff0c7224 */ /* 0x000fc800018e0605 */
[----:B------:R1:W-:Y:S01]  /*0640*/  STG.E desc[UR4][R8.64+0x1c], R17 ;  /* 0x00001c1108007986 */ /* 0x0003e2000c101904 */
[----:B------:R-:W-:Y:S05]  /*0650*/  @P1 BRA `(.L_x_6) ;  /* 0xfffffff800cc1947 */ /* 0x000fea000383ffff */
.L_x_5:
[----:B------:R-:W-:Y:S05]  /*0660*/  @!P0 EXIT ;  /* 0x000000000000894d */ /* 0x000fea0003800000 */
[----:B------:R-:W-:Y:S02]  /*0670*/  ISETP.GE.U32.AND P1, PT, R14, 0x8, PT ;  /* 0x000000080e00780c */ /* 0x000fe40003f26070 */
[----:B------:R-:W-:-:S04]  /*0680*/  LOP3.LUT R16, R2, 0x7, RZ, 0xc0, !PT ;  /* 0x0000000702107812 */ /* 0x000fc800078ec0ff */
[----:B------:R-:W-:-:S07]  /*0690*/  ISETP.NE.AND P0, PT, R16, RZ, PT ;  /* 0x000000ff1000720c */ /* 0x000fce0003f05270 */
[----:B------:R-:W-:Y:S06]  /*06a0*/  @!P1 BRA `(.L_x_7) ;  /* 0x0000000000d09947 */ /* 0x000fec0003800000 */
[----:B------:R-:W0:Y:S01]  /*06b0*/  LDC.64 R10, c[0x0][0x380] ;  /* 0x0000e000ff0a7b82 */ /* 0x000e220000000a00 */
[C---:B------:R-:W-:Y:S01]  /*06c0*/  IMAD.IADD R5, R0.reuse, 0x1, R3 ;  /* 0x0000000100057824 */ /* 0x040fe200078e0203 */
[----:B------:R-:W2:Y:S06]  /*06d0*/  LDCU.128 UR8, c[0x0][0x380] ;  /* 0x00007000ff0877ac */ /* 0x000eac0008000c00 */
[----:B------:R-:W3:Y:S08]  /*06e0*/  LDC.64 R12, c[0x0][0x388] ;  /* 0x0000e200ff0c7b82 */ /* 0x000ef00000000a00 */
[----:B-1----:R-:W1:Y:S01]  /*06f0*/  LDC.64 R8, c[0x0][0x390] ;  /* 0x0000e400ff087b82 */ /* 0x002e620000000a00 */
[----:B------:R-:W-:Y:S01]  /*0700*/  IADD3 R17, P1, PT, R0, R3, RZ ;  /* 0x0000000300117210 */ /* 0x000fe20007f3e0ff */
[----:B------:R-:W4:Y:S01]  /*0710*/  LDCU.64 UR6, c[0x0][0x390] ;  /* 0x00007200ff0677ac */ /* 0x000f220008000a00 */
[----:B0-----:R-:W-:-:S06]  /*0720*/  IMAD.WIDE.U32 R10, R5, 0x4, R10 ;  /* 0x00000004050a7825 */ /* 0x001fcc00078e000a */
[----:B------:R-:W5:Y:S01]  /*0730*/  LDG.E R10, desc[UR4][R10.64] ;  /* 0x000000040a0a7981 */ /* 0x000f62000c1e1900 */
[----:B---3--:R-:W-:-:S06]  /*0740*/  IMAD.WIDE.U32 R12, R5, 0x4, R12 ;  /* 0x00000004050c7825 */ /* 0x008fcc00078e000c */
[----:B------:R-:W5:Y:S01]  /*0750*/  LDG.E R13, desc[UR4][R12.64] ;  /* 0x000000040c0d7981 */ /* 0x000f62000c1e1900 */
[----:B------:R-:W-:Y:S02]  /*0760*/  IMAD.X R4, RZ, RZ, RZ, P1 ;  /* 0x000000ffff047224 */ /* 0x000fe400008e06ff */
[----:B------:R-:W-:-:S03]  /*0770*/  IMAD.SHL.U32 R14, R17, 0x4, RZ ;  /* 0x00000004110e7824 */ /* 0x000fc600078e00ff */
[----:B------:R-:W-:Y:S02]  /*0780*/  SHF.L.U64.HI R17, R17, 0x2, R4 ;  /* 0x0000000211117819 */ /* 0x000fe40000010204 */
[C---:B--2---:R-:W-:Y:S02]  /*0790*/  IADD3 R6, P1, PT, R14.reuse, UR8, RZ ;  /* 0x000000080e067c10 */ /* 0x044fe4000ff3e0ff */
[----:B------:R-:W-:Y:S02]  /*07a0*/  IADD3 R4, P2, PT, R14, UR10, RZ ;  /* 0x0000000a0e047c10 */ /* 0x000fe4000ff5e0ff */
[----:B------:R-:W-:Y:S02]  /*07b0*/  IADD3.X R7, PT, PT, R17, UR9, RZ, P1, !PT ;  /* 0x0000000911077c10 */ /* 0x000fe40008ffe4ff */
[----:B-----5:R-:W-:Y:S01]  /*07c0*/  IADD3 R15, PT, PT, R10, R13, RZ ;  /* 0x0000000d0a0f7210 */ /* 0x020fe20007ffe0ff */
[----:B-1----:R-:W-:Y:S01]  /*07d0*/  IMAD.WIDE.U32 R10, R5, 0x4, R8 ;  /* 0x00000004050a7825 */ /* 0x002fe200078e0008 */
[----:B------:R-:W-:-:S04]  /*07e0*/  IADD3.X R5, PT, PT, R17, UR11, RZ, P2, !PT ;  /* 0x0000000b11057c10 */ /* 0x000fc800097fe4ff */
[----:B------:R0:W-:Y:S04]  /*07f0*/  STG.E desc[UR4][R10.64], R15 ;  /* 0x0000000f0a007986 */ /* 0x0001e8000c101904 */
[----:B------:R-:W2:Y:S04]  /*0800*/  LDG.E R12, desc[UR4][R6.64+0x4] ;  /* 0x00000404060c7981 */ /* 0x000ea8000c1e1900 */
[----:B------:R-:W2:Y:S01]  /*0810*/  LDG.E R13, desc[UR4][R4.64+0x4] ;  /* 0x00000404040d7981 */ /* 0x000ea2000c1e1900 */
[----:B----4-:R-:W-:-:S04]  /*0820*/  IADD3 R8, P1, PT, R14, UR6, RZ ;  /* 0x000000060e087c10 */ /* 0x010fc8000ff3e0ff */
[----:B------:R-:W-:Y:S01]  /*0830*/  IADD3.X R9, PT, PT, R17, UR7, RZ, P1, !PT ;  /* 0x0000000711097c10 */ /* 0x000fe20008ffe4ff */
[----:B--2---:R-:W-:-:S05]  /*0840*/  IMAD.IADD R13, R12, 0x1, R13 ;  /* 0x000000010c0d7824 */ /* 0x004fca00078e020d */
[----:B------:R1:W-:Y:S04]  /*0850*/  STG.E desc[UR4][R8.64+0x4], R13 ;  /* 0x0000040d08007986 */ /* 0x0003e8000c101904 */
[----:B------:R-:W2:Y:S04]  /*0860*/  LDG.E R12, desc[UR4][R6.64+0x8] ;  /* 0x00000804060c7981 */ /* 0x000ea8000c1e1900 */
[----:B------:R-:W2:Y:S02]  /*0870*/  LDG.E R17, desc[UR4][R4.64+0x8] ;  /* 0x0000080404117981 */ /* 0x000ea4000c1e1900 */
[----:B--2---:R-:W-:-:S05]  /*0880*/  IMAD.IADD R17, R12, 0x1, R17 ;  /* 0x000000010c117824 */ /* 0x004fca00078e0211 */
[----:B------:R2:W-:Y:S04]  /*0890*/  STG.E desc[UR4][R8.64+0x8], R17 ;  /* 0x0000081108007986 */ /* 0x0005e8000c101904 */
[----:B0-----:R-:W3:Y:S04]  /*08a0*/  LDG.E R10, desc[UR4][R6.64+0xc] ;  /* 0x00000c04060a7981 */ /* 0x001ee8000c1e1900 */
[----:B------:R-:W3:Y:S02]  /*08b0*/  LDG.E R11, desc[UR4][R4.64+0xc] ;  /* 0x00000c04040b7981 */ /* 0x000ee4000c1e1900 */
[----:B---3--:R-:W-:-:S05]  /*08c0*/  IMAD.IADD R11, R10, 0x1, R11 ;  /* 0x000000010a0b7824 */ /* 0x008fca00078e020b */
[----:B------:R0:W-:Y:S04]  /*08d0*/  STG.E desc[UR4][R8.64+0xc], R11 ;  /* 0x00000c0b08007986 */ /* 0x0001e8000c101904 */
[----:B------:R-:W3:Y:S04]  /*08e0*/  LDG.E R10, desc[UR4][R6.64+0x10] ;  /* 0x00001004060a7981 */ /* 0x000ee8000c1e1900 */
[----:B------:R-:W3:Y:S02]  /*08f0*/  LDG.E R15, desc[UR4][R4.64+0x10] ;  /* 0x00001004040f7981 */ /* 0x000ee4000c1e1900 */
[----:B---3--:R-:W-:-:S05]  /*0900*/  IADD3 R15, PT, PT, R10, R15, RZ ;  /* 0x0000000f0a0f7210 */ /* 0x008fca0007ffe0ff */
        /* <DEDUP_REMOVED lines=9> */
[----:B------:R-:W2:Y:S04]  /*09a0*/  LDG.E R10, desc[UR4][R6.64+0x1c] ;  /* 0x00001c04060a7981 */ /* 0x000ea8000c1e1900 */
[----:B0-----:R-:W2:Y:S01]  /*09b0*/  LDG.E R11, desc[UR4][R4.64+0x1c] ;  /* 0x00001c04040b7981 */ /* 0x001ea2000c1e1900 */
[----:B------:R-:W-:Y:S01]  /*09c0*/  VIADD R3, R3, 0x8 ;  /* 0x0000000803037836 */ /* 0x000fe20000000000 */
[----:B--2---:R-:W-:-:S05]  /*09d0*/  IADD3 R11, PT, PT, R10, R11, RZ ;  /* 0x0000000b0a0b7210 */ /* 0x004fca0007ffe0ff */
[----:B------:R3:W-:Y:S02]  /*09e0*/  STG.E desc[UR4][R8.64+0x1c], R11 ;  /* 0x00001c0b08007986 */ /* 0x0007e4000c101904 */
.L_x_7:
[----:B------:R-:W-:Y:S05]  /*09f0*/  @!P0 EXIT ;  /* 0x000000000000894d */ /* 0x000fea0003800000 */
[----:B------:R-:W-:Y:S02]  /*0a00*/  ISETP.GE.U32.AND P1, PT, R16, 0x4, PT ;  /* 0x000000041000780c */ /* 0x000fe40003f26070 */
[----:B------:R-:W-:-:S04]  /*0a10*/  LOP3.LUT R2, R2, 0x3, RZ, 0xc0, !PT ;  /* 0x0000000302027812 */ /* 0x000fc800078ec0ff */
[----:B------:R-:W-:-:S07]  /*0a20*/  ISETP.NE.AND P0, PT, R2, RZ, PT ;  /* 0x000000ff0200720c */ /* 0x000fce0003f05270 */
[----:B------:R-:W-:Y:S06]  /*0a30*/  @!P1 BRA `(.L_x_8) ;  /* 0x0000000000909947 */ /* 0x000fec0003800000 */
[----:B------:R-:W0:Y:S01]  /*0a40*/  LDC.64 R4, c[0x0][0x380] ;  /* 0x0000e000ff047b82 */ /* 0x000e220000000a00 */
[----:B-1-3--:R-:W-:Y:S01]  /*0a50*/  IMAD.IADD R17, R0, 0x1, R3 ;  /* 0x0000000100117824 */ /* 0x00afe200078e0203 */
[----:B------:R-:W1:Y:S01]  /*0a60*/  LDCU.128 UR8, c[0x0][0x380] ;  /* 0x00007000ff0877ac */ /* 0x000e620008000c00 */
[----:B------:R-:W2:Y:S05]  /*0a70*/  LDCU.64 UR6, c[0x0][0x390] ;  /* 0x00007200ff0677ac */ /* 0x000eaa0008000a00 */
[----:B------:R-:W3:Y:S08]  /*0a80*/  LDC.64 R6, c[0x0][0x388] ;  /* 0x0000e200ff067b82 */ /* 0x000ef00000000a00 */
[----:B------:R-:W4:Y:S01]  /*0a90*/  LDC.64 R12, c[0x0][0x390] ;  /* 0x0000e400ff0c7b82 */ /* 0x000f220000000a00 */
[----:B0-----:R-:W-:-:S06]  /*0aa0*/  IMAD.WIDE.U32 R8, R17, 0x4, R4 ;  /* 0x0000000411087825 */ /* 0x001fcc00078e0004 */
[----:B------:R-:W5:Y:S01]  /*0ab0*/  LDG.E R8, desc[UR4][R8.64] ;  /* 0x0000000408087981 */ /* 0x000f62000c1e1900 */
[----:B---3--:R-:W-:-:S06]  /*0ac0*/  IMAD.WIDE.U32 R10, R17, 0x4, R6 ;  /* 0x00000004110a7825 */ /* 0x008fcc00078e0006 */
[----:B------:R-:W5:Y:S01]  /*0ad0*/  LDG.E R11, desc[UR4][R10.64] ;  /* 0x000000040a0b7981 */ /* 0x000f62000c1e1900 */
[----:B------:R-:W-:-:S04]  /*0ae0*/  IADD3 R4, P1, PT, R0, R3, RZ ;  /* 0x0000000300047210 */ /* 0x000fc80007f3e0ff */
[----:B------:R-:W-:Y:S01]  /*0af0*/  IADD3.X R5, PT, PT, RZ, RZ, RZ, P1, !PT ;  /* 0x000000ffff057210 */ /* 0x000fe20000ffe4ff */
[----:B------:R-:W-:-:S03]  /*0b00*/  IMAD.SHL.U32 R16, R4, 0x4, RZ ;  /* 0x0000000404107824 */ /* 0x000fc600078e00ff */
[----:B------:R-:W-:Y:S02]  /*0b10*/  SHF.L.U64.HI R14, R4, 0x2, R5 ;  /* 0x00000002040e7819 */ /* 0x000fe40000010205 */
[C---:B-1----:R-:W-:Y:S02]  /*0b20*/  IADD3 R6, P1, PT, R16.reuse, UR8, RZ ;  /* 0x0000000810067c10 */ /* 0x042fe4000ff3e0ff */
[----:B------:R-:W-:Y:S01]  /*0b30*/  IADD3 R4, P2, PT, R16, UR10, RZ ;  /* 0x0000000a10047c10 */ /* 0x000fe2000ff5e0ff */
[----:B----4-:R-:W-:Y:S01]  /*0b40*/  IMAD.WIDE.U32 R12, R17, 0x4, R12 ;  /* 0x00000004110c7825 */ /* 0x010fe200078e000c */
[C---:B------:R-:W-:Y:S02]  /*0b50*/  IADD3.X R7, PT, PT, R14.reuse, UR9, RZ, P1, !PT ;  /* 0x000000090e077c10 */ /* 0x040fe40008ffe4ff */
[----:B------:R-:W-:Y:S01]  /*0b60*/  IADD3.X R5, PT, PT, R14, UR11, RZ, P2, !PT ;  /* 0x0000000b0e057c10 */ /* 0x000fe200097fe4ff */
[----:B-----5:R-:W-:-:S05]  /*0b70*/  IMAD.IADD R15, R8, 0x1, R11 ;  /* 0x00000001080f7824 */ /* 0x020fca00078e020b */
[----:B------:R0:W-:Y:S04]  /*0b80*/  STG.E desc[UR4][R12.64], R15 ;  /* 0x0000000f0c007986 */ /* 0x0001e8000c101904 */
[----:B------:R-:W3:Y:S04]  /*0b90*/  LDG.E R10, desc[UR4][R6.64+0x4] ;  /* 0x00000404060a7981 */ /* 0x000ee8000c1e1900 */
[----:B------:R-:W3:Y:S01]  /*0ba0*/  LDG.E R11, desc[UR4][R4.64+0x4] ;  /* 0x00000404040b7981 */ /* 0x000ee2000c1e1900 */
[----:B--2---:R-:W-:-:S04]  /*0bb0*/  IADD3 R8, P1, PT, R16, UR6, RZ ;  /* 0x0000000610087c10 */ /* 0x004fc8000ff3e0ff */
[----:B------:R-:W-:Y:S02]  /*0bc0*/  IADD3.X R9, PT, PT, R14, UR7, RZ, P1, !PT ;  /* 0x000000070e097c10 */ /* 0x000fe40008ffe4ff */
[----:B---3--:R-:W-:-:S05]  /*0bd0*/  IADD3 R11, PT, PT, R10, R11, RZ ;  /* 0x0000000b0a0b7210 */ /* 0x008fca0007ffe0ff */
[----:B------:R2:W-:Y:S04]  /*0be0*/  STG.E desc[UR4][R8.64+0x4], R11 ;  /* 0x0000040b08007986 */ /* 0x0005e8000c101904 */
[----:B------:R-:W3:Y:S04]  /*0bf0*/  LDG.E R10, desc[UR4][R6.64+0x8] ;  /* 0x00000804060a7981 */ /* 0x000ee8000c1e1900 */
[----:B------:R-:W3:Y:S02]  /*0c00*/  LDG.E R17, desc[UR4][R4.64+0x8] ;  /* 0x0000080404117981 */ /* 0x000ee4000c1e1900 */
[----:B---3--:R-:W-:-:S05]  /*0c10*/  IMAD.IADD R17, R10, 0x1, R17 ;  /* 0x000000010a117824 */ /* 0x008fca00078e0211 */
[----:B------:R2:W-:Y:S04]  /*0c20*/  STG.E desc[UR4][R8.64+0x8], R17 ;  /* 0x0000081108007986 */ /* 0x0005e8000c101904 */
[----:B------:R-:W3:Y:S04]  /*0c30*/  LDG.E R10, desc[UR4][R6.64+0xc] ;  /* 0x00000c04060a7981 */ /* 0x000ee8000c1e1900 */
[----:B0-----:R-:W3:Y:S01]  /*0c40*/  LDG.E R13, desc[UR4][R4.64+0xc] ;  /* 0x00000c04040d7981 */ /* 0x001ee2000c1e1900 */
[----:B------:R-:W-:Y:S01]  /*0c50*/  IADD3 R3, PT, PT, R3, 0x4, RZ ;  /* 0x0000000403037810 */ /* 0x000fe20007ffe0ff */
[----:B---3--:R-:W-:-:S05]  /*0c60*/  IMAD.IADD R13, R10, 0x1, R13 ;  /* 0x000000010a0d7824 */ /* 0x008fca00078e020d */
[----:B------:R2:W-:Y:S02]  /*0c70*/  STG.E desc[UR4][R8.64+0xc], R13 ;  /* 0x00000c0d08007986 */ /* 0x0005e4000c101904 */
.L_x_8:
[----:B------:R-:W-:Y:S05]  /*0c80*/  @!P0 EXIT ;  /* 0x000000000000894d */ /* 0x000fea0003800000 */
[----:B------:R-:W0:Y:S01]  /*0c90*/  LDC.64 R4, c[0x0][0x390] ;  /* 0x0000e400ff047b82 */ /* 0x000e220000000a00 */
[----:B------:R-:W-:Y:S02]  /*0ca0*/  IMAD.IADD R3, R0, 0x1, R3 ;  /* 0x0000000100037824 */ /* 0x000fe400078e0203 */
[----:B------:R-:W-:-:S05]  /*0cb0*/  IMAD.MOV R0, RZ, RZ, -R2 ;  /* 0x000000ffff007224 */ /* 0x000fca00078e0a02 */
[----:B------:R-:W4:Y:S08]  /*0cc0*/  LDC.64 R6, c[0x0][0x388] ;  /* 0x0000e200ff067b82 */ /* 0x000f300000000a00 */
[----:B-123--:R-:W1:Y:S01]  /*0cd0*/  LDC.64 R8, c[0x0][0x380] ;  /* 0x0000e000ff087b82 */ /* 0x00ee620000000a00 */
[----:B0-----:R-:W-:-:S04]  /*0ce0*/  IMAD.WIDE.U32 R4, R3, 0x4, R4 ;  /* 0x0000000403047825 */ /* 0x001fc800078e0004 */
[----:B------:R-:W-:Y:S01]  /*0cf0*/  IMAD.MOV.U32 R10, RZ, RZ, R4 ;  /* 0x000000ffff0a7224 */ /* 0x000fe200078e0004 */
[----:B------:R-:W-:Y:S01]  /*0d00*/  MOV R13, R5 ;  /* 0x00000005000d7202 */ /* 0x000fe20000000f00 */
[----:B----4-:R-:W-:-:S04]  /*0d10*/  IMAD.WIDE.U32 R6, R3, 0x4, R6 ;  /* 0x0000000403067825 */ /* 0x010fc800078e0006 */
[----:B------:R-:W-:Y:S02]  /*0d20*/  IMAD.MOV.U32 R11, RZ, RZ, R7 ;  /* 0x000000ffff0b7224 */ /* 0x000fe400078e0007 */
[----:B-1----:R-:W-:-:S07]  /*0d30*/  IMAD.WIDE.U32 R8, R3, 0x4, R8 ;  /* 0x0000000403087825 */ /* 0x002fce00078e0008 */
.L_x_9:
[----:B0-----:R-:W-:Y:S01]  /*0d40*/  MOV R2, R8 ;  /* 0x0000000800027202 */ /* 0x001fe20000000f00 */
[----:B------:R-:W-:Y:S01]  /*0d50*/  IMAD.MOV.U32 R3, RZ, RZ, R9 ;  /* 0x000000ffff037224 */ /* 0x000fe200078e0009 */
[----:B------:R-:W-:Y:S01]  /*0d60*/  MOV R5, R11 ;  /* 0x0000000b00057202 */ /* 0x000fe20000000f00 */
[----:B------:R-:W-:-:S03]  /*0d70*/  IMAD.MOV.U32 R4, RZ, RZ, R6 ;  /* 0x000000ffff047224 */ /* 0x000fc600078e0006 */
[----:B------:R0:W2:Y:S04]  /*0d80*/  LDG.E R2, desc[UR4][R2.64] ;  /* 0x0000000402027981 */ /* 0x0000a8000c1e1900 */
[----:B------:R-:W2:Y:S01]  /*0d90*/  LDG.E R5, desc[UR4][R4.64] ;  /* 0x0000000404057981 */ /* 0x000ea2000c1e1900 */
[----:B------:R-:W-:Y:S01]  /*0da0*/  VIADD R0, R0, 0x1 ;  /* 0x0000000100007836 */ /* 0x000fe20000000000 */
[----:B------:R-:W-:Y:S02]  /*0db0*/  IADD3 R8, P3, PT, R8, 0x4, RZ ;  /* 0x0000000408087810 */ /* 0x000fe40007f7e0ff */
[----:B------:R-:W-:Y:S02]  /*0dc0*/  IADD3 R6, P2, PT, R6, 0x4, RZ ;  /* 0x0000000406067810 */ /* 0x000fe40007f5e0ff */
[----:B------:R-:W-:Y:S01]  /*0dd0*/  ISETP.NE.AND P0, PT, R0, RZ, PT ;  /* 0x000000ff0000720c */ /* 0x000fe20003f05270 */
[----:B------:R-:W-:Y:S01]  /*0de0*/  IMAD.X R9, RZ, RZ, R9, P3 ;  /* 0x000000ffff097224 */ /* 0x000fe200018e0609 */
[----:B0-----:R-:W-:-:S02]  /*0df0*/  MOV R3, R13 ;  /* 0x0000000d00037202 */ /* 0x001fc40000000f00 */
[----:B------:R-:W-:Y:S01]  /*0e00*/  IADD3.X R11, PT, PT, RZ, R11, RZ, P2, !PT ;  /* 0x0000000bff0b7210 */ /* 0x000fe200017fe4ff */
[----:B--2---:R-:W-:Y:S02]  /*0e10*/  IMAD.IADD R7, R2, 0x1, R5 ;  /* 0x0000000102077824 */ /* 0x004fe400078e0205 */
[----:B------:R-:W-:Y:S01]  /*0e20*/  IMAD.MOV.U32 R2, RZ, RZ, R10 ;  /* 0x000000ffff027224 */ /* 0x000fe200078e000a */
[----:B------:R-:W-:-:S04]  /*0e30*/  IADD3 R10, P1, PT, R10, 0x4, RZ ;  /* 0x000000040a0a7810 */ /* 0x000fc80007f3e0ff */
[----:B------:R0:W-:Y:S01]  /*0e40*/  STG.E desc[UR4][R2.64], R7 ;  /* 0x0000000702007986 */ /* 0x0001e2000c101904 */
[----:B------:R-:W-:Y:S01]  /*0e50*/  IMAD.X R13, RZ, RZ, R13, P1 ;  /* 0x000000ffff0d7224 */ /* 0x000fe200008e060d */
[----:B------:R-:W-:Y:S07]  /*0e60*/  @P0 BRA `(.L_x_9) ;  /* 0xfffffffc00b40947 */ /* 0x000fee000383ffff */
[----:B------:R-:W-:Y:S05]  /*0e70*/  EXIT ;  /* 0x000000000000794d */ /* 0x000fea0003800000 */
.L_x_10:
        /* <DEDUP_REMOVED lines=16> */
.L_x_12:


//--------------------- .nv.shared.reserved.0     --------------------------
	.section	.nv.shared.reserved.0,"aw",@nobits
	.weak		__nv_reservedSMEM_offset_0_alias
	.size		__nv_reservedSMEM_offset_0_alias, 0, 64
	.other		__nv_reservedSMEM_offset_0_alias,@"STO_CUDA_RESERVED_SHARED STV_DEFAULT"
__nv_reservedSMEM_offset_0_alias:
	.zero		0
	.zero		64


//--------------------- .nv.constant0._Z15MatrixMulKernelPiS_S_i --------------------------
	.section	.nv.constant0._Z15MatrixMulKernelPiS_S_i,"a",@progbits
	.sectionflags	@""
	.align	4
.nv.constant0._Z15MatrixMulKernelPiS_S_i:
	.zero		924


//--------------------- .nv.constant0._Z15MatrixAddKernelPiS_S_i --------------------------
	.section	.nv.constant0._Z15MatrixAddKernelPiS_S_i,"a",@progbits
	.sectionflags	@""
	.align	4
.nv.constant0._Z15MatrixAddKernelPiS_S_i:
	.zero		924


//--------------------- SYMBOLS --------------------------

	.type		.nv.reservedSmem.offset0,@object
	.size		.nv.reservedSmem.offset0,0x4
